//
// Generated by NVIDIA NVVM Compiler
//
// Compiler Build ID: CL-36424714
// Cuda compilation tools, release 13.0, V13.0.88
// Based on NVVM 20.0.0
//

.version 9.0
.target sm_100
.address_size 64

	// .globl	_Z8ray_castiPfPiS_S_S_S_S_S_S_S_S_S_S_S_S_
// tf has been demoted
// tg has been demoted

.visible .entry _Z8ray_castiPfPiS_S_S_S_S_S_S_S_S_S_S_S_S_(
	.param .u32 _Z8ray_castiPfPiS_S_S_S_S_S_S_S_S_S_S_S_S__param_0,
	.param .u64 .ptr .align 1 _Z8ray_castiPfPiS_S_S_S_S_S_S_S_S_S_S_S_S__param_1,
	.param .u64 .ptr .align 1 _Z8ray_castiPfPiS_S_S_S_S_S_S_S_S_S_S_S_S__param_2,
	.param .u64 .ptr .align 1 _Z8ray_castiPfPiS_S_S_S_S_S_S_S_S_S_S_S_S__param_3,
	.param .u64 .ptr .align 1 _Z8ray_castiPfPiS_S_S_S_S_S_S_S_S_S_S_S_S__param_4,
	.param .u64 .ptr .align 1 _Z8ray_castiPfPiS_S_S_S_S_S_S_S_S_S_S_S_S__param_5,
	.param .u64 .ptr .align 1 _Z8ray_castiPfPiS_S_S_S_S_S_S_S_S_S_S_S_S__param_6,
	.param .u64 .ptr .align 1 _Z8ray_castiPfPiS_S_S_S_S_S_S_S_S_S_S_S_S__param_7,
	.param .u64 .ptr .align 1 _Z8ray_castiPfPiS_S_S_S_S_S_S_S_S_S_S_S_S__param_8,
	.param .u64 .ptr .align 1 _Z8ray_castiPfPiS_S_S_S_S_S_S_S_S_S_S_S_S__param_9,
	.param .u64 .ptr .align 1 _Z8ray_castiPfPiS_S_S_S_S_S_S_S_S_S_S_S_S__param_10,
	.param .u64 .ptr .align 1 _Z8ray_castiPfPiS_S_S_S_S_S_S_S_S_S_S_S_S__param_11,
	.param .u64 .ptr .align 1 _Z8ray_castiPfPiS_S_S_S_S_S_S_S_S_S_S_S_S__param_12,
	.param .u64 .ptr .align 1 _Z8ray_castiPfPiS_S_S_S_S_S_S_S_S_S_S_S_S__param_13,
	.param .u64 .ptr .align 1 _Z8ray_castiPfPiS_S_S_S_S_S_S_S_S_S_S_S_S__param_14,
	.param .u64 .ptr .align 1 _Z8ray_castiPfPiS_S_S_S_S_S_S_S_S_S_S_S_S__param_15
)
{
	.local .align 4 .b8 	__local_depot0[48];
	.reg .b64 	%SP;
	.reg .b64 	%SPL;
	.reg .pred 	%p<138>;
	.reg .b32 	%r<237>;
	.reg .b32 	%f<249>;
	.reg .b64 	%rd<81>;
	.reg .b64 	%fd<28>;
	// demoted variable
	.shared .align 4 .b8 tf[4108];
	// demoted variable
	.shared .align 8 .b8 tg[56];
	mov.u64 	%SPL, __local_depot0;
	ld.param.u32 	%r78, [_Z8ray_castiPfPiS_S_S_S_S_S_S_S_S_S_S_S_S__param_0];
	ld.param.u64 	%rd80, [_Z8ray_castiPfPiS_S_S_S_S_S_S_S_S_S_S_S_S__param_1];
	ld.param.u64 	%rd16, [_Z8ray_castiPfPiS_S_S_S_S_S_S_S_S_S_S_S_S__param_2];
	ld.param.u64 	%rd17, [_Z8ray_castiPfPiS_S_S_S_S_S_S_S_S_S_S_S_S__param_3];
	ld.param.u64 	%rd18, [_Z8ray_castiPfPiS_S_S_S_S_S_S_S_S_S_S_S_S__param_4];
	ld.param.u64 	%rd19, [_Z8ray_castiPfPiS_S_S_S_S_S_S_S_S_S_S_S_S__param_5];
	ld.param.u64 	%rd20, [_Z8ray_castiPfPiS_S_S_S_S_S_S_S_S_S_S_S_S__param_6];
	ld.param.u64 	%rd21, [_Z8ray_castiPfPiS_S_S_S_S_S_S_S_S_S_S_S_S__param_7];
	ld.param.u64 	%rd22, [_Z8ray_castiPfPiS_S_S_S_S_S_S_S_S_S_S_S_S__param_8];
	ld.param.u64 	%rd23, [_Z8ray_castiPfPiS_S_S_S_S_S_S_S_S_S_S_S_S__param_9];
	ld.param.u64 	%rd24, [_Z8ray_castiPfPiS_S_S_S_S_S_S_S_S_S_S_S_S__param_10];
	ld.param.u64 	%rd25, [_Z8ray_castiPfPiS_S_S_S_S_S_S_S_S_S_S_S_S__param_11];
	cvta.to.global.u64 	%rd1, %rd24;
	cvta.to.global.u64 	%rd2, %rd18;
	cvta.to.global.u64 	%rd3, %rd17;
	cvta.to.global.u64 	%rd4, %rd16;
	add.u64 	%rd5, %SPL, 0;
	add.u64 	%rd6, %SPL, 12;
	add.u64 	%rd7, %SPL, 24;
	add.u64 	%rd8, %SPL, 36;
	mov.u32 	%r1, %tid.x;
	mov.u32 	%r2, %tid.y;
	shl.b32 	%r79, %r1, 5;
	shl.b32 	%r80, %r2, 2;
	add.s32 	%r81, %r79, %r80;
	cvta.to.global.u64 	%rd30, %rd23;
	cvta.to.global.u64 	%rd31, %rd25;
	cvta.to.global.u64 	%rd32, %rd19;
	cvta.to.global.u64 	%rd33, %rd20;
	cvta.to.global.u64 	%rd34, %rd21;
	cvta.to.global.u64 	%rd35, %rd22;
	mul.wide.u32 	%rd36, %r81, 4;
	add.s64 	%rd37, %rd32, %rd36;
	ld.global.f32 	%f82, [%rd37];
	shl.b32 	%r82, %r81, 2;
	mov.u32 	%r83, tf;
	add.s32 	%r84, %r83, %r82;
	st.shared.f32 	[%r84], %f82;
	add.s64 	%rd38, %rd33, %rd36;
	ld.global.f32 	%f83, [%rd38];
	st.shared.f32 	[%r84+1024], %f83;
	add.s64 	%rd39, %rd34, %rd36;
	ld.global.f32 	%f84, [%rd39];
	st.shared.f32 	[%r84+2048], %f84;
	add.s64 	%rd40, %rd35, %rd36;
	ld.global.f32 	%f85, [%rd40];
	st.shared.f32 	[%r84+3072], %f85;
	ld.global.f32 	%f86, [%rd37+4];
	st.shared.f32 	[%r84+4], %f86;
	ld.global.f32 	%f87, [%rd38+4];
	st.shared.f32 	[%r84+1028], %f87;
	ld.global.f32 	%f88, [%rd39+4];
	st.shared.f32 	[%r84+2052], %f88;
	ld.global.f32 	%f89, [%rd40+4];
	st.shared.f32 	[%r84+3076], %f89;
	ld.global.f32 	%f90, [%rd37+8];
	st.shared.f32 	[%r84+8], %f90;
	ld.global.f32 	%f91, [%rd38+8];
	st.shared.f32 	[%r84+1032], %f91;
	ld.global.f32 	%f92, [%rd39+8];
	st.shared.f32 	[%r84+2056], %f92;
	ld.global.f32 	%f93, [%rd40+8];
	st.shared.f32 	[%r84+3080], %f93;
	ld.global.f32 	%f94, [%rd37+12];
	st.shared.f32 	[%r84+12], %f94;
	ld.global.f32 	%f95, [%rd38+12];
	st.shared.f32 	[%r84+1036], %f95;
	ld.global.f32 	%f96, [%rd39+12];
	st.shared.f32 	[%r84+2060], %f96;
	ld.global.f32 	%f97, [%rd40+12];
	st.shared.f32 	[%r84+3084], %f97;
	ld.global.f32 	%f98, [%rd30];
	st.shared.f32 	[tf+4100], %f98;
	ld.global.f32 	%f99, [%rd30+4];
	st.shared.f32 	[tf+4104], %f99;
	sub.f32 	%f100, %f99, %f98;
	div.rn.f32 	%f101, %f100, 0f437F0000;
	st.shared.f32 	[tf+4096], %f101;
	mov.u32 	%r85, %ntid.x;
	mov.u32 	%r86, %nctaid.x;
	mov.u32 	%r87, %ntid.y;
	mov.u32 	%r88, %ctaid.y;
	mad.lo.s32 	%r89, %r87, %r88, %r2;
	mov.u32 	%r90, %ctaid.x;
	mad.lo.s32 	%r91, %r89, %r86, %r90;
	mad.lo.s32 	%r3, %r91, %r85, %r1;
	mul.wide.s32 	%rd41, %r3, 4;
	add.s64 	%rd42, %rd31, %rd41;
	ld.global.f32 	%f1, [%rd42];
	st.local.f32 	[%rd8], %f1;
	ld.global.f32 	%f2, [%rd42+4];
	st.local.f32 	[%rd8+4], %f2;
	ld.global.f32 	%f3, [%rd42+8];
	st.local.f32 	[%rd8+8], %f3;
	st.shared.u64 	[tg+48], %rd80;
	ld.global.f32 	%f4, [%rd1];
	setp.gt.f32 	%p7, %f4, 0f00000000;
	selp.u32 	%r92, 1, 0, %p7;
	setp.lt.f32 	%p8, %f4, 0f00000000;
	selp.s32 	%r93, -1, 0, %p8;
	add.s32 	%r94, %r92, %r93;
	st.local.u32 	[%rd6], %r94;
	ld.global.f32 	%f5, [%rd1+4];
	setp.gt.f32 	%p9, %f5, 0f00000000;
	selp.u32 	%r95, 1, 0, %p9;
	setp.lt.f32 	%p10, %f5, 0f00000000;
	selp.s32 	%r96, -1, 0, %p10;
	add.s32 	%r97, %r95, %r96;
	st.local.u32 	[%rd6+4], %r97;
	ld.global.f32 	%f6, [%rd1+8];
	setp.gt.f32 	%p11, %f6, 0f00000000;
	selp.u32 	%r98, 1, 0, %p11;
	setp.lt.f32 	%p12, %f6, 0f00000000;
	selp.s32 	%r99, -1, 0, %p12;
	add.s32 	%r4, %r98, %r99;
	st.local.u32 	[%rd6+8], %r4;
	setp.lt.s32 	%p13, %r78, 1;
	@%p13 bra 	$L__BB0_71;
	ld.shared.v2.f32 	{%f239, %f240}, [tg+16];
	ld.shared.v2.f32 	{%f241, %f243}, [tg+8];
	ld.shared.v2.u32 	{%r220, %r218}, [tg+40];
	ld.shared.v2.f32 	{%f244, %f242}, [tg];
	ld.shared.v2.u32 	{%r101, %r219}, [tg+32];
	mov.b32 	%f238, %r101;
	cvt.rn.f64.s32 	%fd2, %r4;
	mul.f64 	%fd1, %fd2, 0d3E7AD7F29ABCAF48;
	ld.shared.v2.f32 	{%f236, %f237}, [tg+24];
	mov.f32 	%f248, 0f3F800000;
	mov.b32 	%r217, 0;
$L__BB0_2:
	setp.gt.s32 	%p14, %r1, 1;
	@%p14 bra 	$L__BB0_9;
	setp.eq.s32 	%p17, %r1, 0;
	@%p17 bra 	$L__BB0_15;
	setp.eq.s32 	%p18, %r1, 1;
	@%p18 bra 	$L__BB0_5;
	bra.uni 	$L__BB0_31;
$L__BB0_5:
	setp.eq.s32 	%p25, %r2, 2;
	@%p25 bra 	$L__BB0_22;
	setp.eq.s32 	%p26, %r2, 1;
	@%p26 bra 	$L__BB0_21;
	setp.ne.s32 	%p27, %r2, 0;
	@%p27 bra 	$L__BB0_31;
	mul.lo.s32 	%r107, %r217, 3;
	mul.wide.u32 	%rd53, %r107, 4;
	add.s64 	%rd54, %rd3, %rd53;
	ld.global.f32 	%f244, [%rd54];
	st.shared.f32 	[tg], %f244;
	bra.uni 	$L__BB0_31;
$L__BB0_9:
	setp.eq.s32 	%p15, %r1, 2;
	@%p15 bra 	$L__BB0_23;
	setp.eq.s32 	%p16, %r1, 3;
	@%p16 bra 	$L__BB0_11;
	bra.uni 	$L__BB0_31;
$L__BB0_11:
	setp.eq.s32 	%p19, %r2, 2;
	@%p19 bra 	$L__BB0_30;
	setp.eq.s32 	%p20, %r2, 1;
	@%p20 bra 	$L__BB0_29;
	setp.ne.s32 	%p21, %r2, 0;
	@%p21 bra 	$L__BB0_31;
	sub.f32 	%f107, %f243, %f244;
	cvt.rn.f32.s32 	%f108, %r219;
	div.rn.f32 	%f236, %f107, %f108;
	st.shared.f32 	[tg+24], %f236;
	bra.uni 	$L__BB0_31;
$L__BB0_15:
	setp.eq.s32 	%p28, %r2, 2;
	@%p28 bra 	$L__BB0_20;
	setp.eq.s32 	%p29, %r2, 1;
	@%p29 bra 	$L__BB0_19;
	setp.ne.s32 	%p30, %r2, 0;
	@%p30 bra 	$L__BB0_31;
	mul.lo.s32 	%r110, %r217, 3;
	mul.wide.u32 	%rd59, %r110, 4;
	add.s64 	%rd60, %rd4, %rd59;
	ld.global.u32 	%r219, [%rd60];
	st.shared.u32 	[tg+36], %r219;
	bra.uni 	$L__BB0_31;
$L__BB0_19:
	mul.lo.s32 	%r109, %r217, 3;
	mul.wide.u32 	%rd57, %r109, 4;
	add.s64 	%rd58, %rd4, %rd57;
	ld.global.u32 	%r220, [%rd58+4];
	st.shared.u32 	[tg+40], %r220;
	bra.uni 	$L__BB0_31;
$L__BB0_20:
	mul.lo.s32 	%r108, %r217, 3;
	mul.wide.u32 	%rd55, %r108, 4;
	add.s64 	%rd56, %rd4, %rd55;
	ld.global.u32 	%r218, [%rd56+8];
	st.shared.u32 	[tg+44], %r218;
	bra.uni 	$L__BB0_31;
$L__BB0_21:
	mul.lo.s32 	%r106, %r217, 3;
	mul.wide.u32 	%rd51, %r106, 4;
	add.s64 	%rd52, %rd3, %rd51;
	ld.global.f32 	%f242, [%rd52+4];
	st.shared.f32 	[tg+4], %f242;
	bra.uni 	$L__BB0_31;
$L__BB0_22:
	mul.lo.s32 	%r105, %r217, 3;
	mul.wide.u32 	%rd49, %r105, 4;
	add.s64 	%rd50, %rd3, %rd49;
	ld.global.f32 	%f241, [%rd50+8];
	st.shared.f32 	[tg+8], %f241;
	bra.uni 	$L__BB0_31;
$L__BB0_23:
	setp.eq.s32 	%p22, %r2, 2;
	@%p22 bra 	$L__BB0_28;
	setp.eq.s32 	%p23, %r2, 1;
	@%p23 bra 	$L__BB0_27;
	setp.ne.s32 	%p24, %r2, 0;
	@%p24 bra 	$L__BB0_31;
	mul.lo.s32 	%r104, %r217, 3;
	mul.wide.u32 	%rd47, %r104, 4;
	add.s64 	%rd48, %rd2, %rd47;
	ld.global.f32 	%f243, [%rd48];
	st.shared.f32 	[tg+12], %f243;
	bra.uni 	$L__BB0_31;
$L__BB0_27:
	mul.lo.s32 	%r103, %r217, 3;
	mul.wide.u32 	%rd45, %r103, 4;
	add.s64 	%rd46, %rd2, %rd45;
	ld.global.f32 	%f239, [%rd46+4];
	st.shared.f32 	[tg+16], %f239;
	bra.uni 	$L__BB0_31;
$L__BB0_28:
	mul.lo.s32 	%r102, %r217, 3;
	mul.wide.u32 	%rd43, %r102, 4;
	add.s64 	%rd44, %rd2, %rd43;
	ld.global.f32 	%f240, [%rd44+8];
	st.shared.f32 	[tg+20], %f240;
	bra.uni 	$L__BB0_31;
$L__BB0_29:
	sub.f32 	%f105, %f239, %f242;
	cvt.rn.f32.s32 	%f106, %r220;
	div.rn.f32 	%f237, %f105, %f106;
	st.shared.f32 	[tg+28], %f237;
	bra.uni 	$L__BB0_31;
$L__BB0_30:
	sub.f32 	%f103, %f240, %f241;
	cvt.rn.f32.s32 	%f104, %r218;
	div.rn.f32 	%f238, %f103, %f104;
	st.shared.f32 	[tg+32], %f238;
$L__BB0_31:
	sub.f32 	%f109, %f244, %f1;
	div.rn.f32 	%f46, %f109, %f4;
	sub.f32 	%f110, %f243, %f1;
	div.rn.f32 	%f47, %f110, %f4;
	fma.rn.f32 	%f111, %f47, %f5, %f2;
	fma.rn.f32 	%f113, %f47, %f6, %f3;
	fma.rn.f32 	%f49, %f46, 0f00000000, 0f3F800000;
	setp.gtu.f32 	%p32, %f242, %f111;
	setp.gtu.f32 	%p33, %f111, %f239;
	or.pred  	%p34, %p32, %p33;
	setp.gtu.f32 	%p35, %f241, %f113;
	or.pred  	%p36, %p34, %p35;
	mov.pred 	%p135, 0;
	@%p36 bra 	$L__BB0_33;
	setp.le.f32 	%p37, %f113, %f240;
	setp.ge.f32 	%p38, %f47, 0f00000000;
	and.pred  	%p39, %p38, %p37;
	setp.lt.f32 	%p40, %f47, %f49;
	and.pred  	%p135, %p39, %p40;
$L__BB0_33:
	setp.lt.f32 	%p42, %f47, %f46;
	and.pred  	%p43, %p135, %p42;
	selp.u32 	%r111, 1, 0, %p43;
	cvt.rn.f32.u32 	%f114, %r111;
	fma.rn.f32 	%f115, %f47, %f114, %f49;
	setp.lt.f32 	%p44, %f115, %f248;
	selp.f32 	%f116, 0f3F800000, 0f00000000, %p44;
	mul.f32 	%f50, %f115, %f116;
	sub.f32 	%f117, %f242, %f2;
	div.rn.f32 	%f51, %f117, %f5;
	sub.f32 	%f118, %f239, %f2;
	div.rn.f32 	%f52, %f118, %f5;
	fma.rn.f32 	%f119, %f52, %f6, %f3;
	fma.rn.f32 	%f121, %f52, %f4, %f1;
	fma.rn.f32 	%f54, %f51, 0f00000000, 0f3F800000;
	setp.gtu.f32 	%p45, %f241, %f119;
	setp.gtu.f32 	%p46, %f119, %f240;
	or.pred  	%p47, %p45, %p46;
	setp.gtu.f32 	%p48, %f244, %f121;
	or.pred  	%p49, %p47, %p48;
	mov.pred 	%p136, 0;
	@%p49 bra 	$L__BB0_35;
	setp.le.f32 	%p50, %f121, %f243;
	setp.ge.f32 	%p51, %f52, 0f00000000;
	and.pred  	%p52, %p51, %p50;
	setp.lt.f32 	%p53, %f52, %f54;
	and.pred  	%p136, %p52, %p53;
$L__BB0_35:
	setp.lt.f32 	%p55, %f52, %f51;
	and.pred  	%p56, %p136, %p55;
	selp.u32 	%r112, 1, 0, %p56;
	cvt.rn.f32.u32 	%f122, %r112;
	fma.rn.f32 	%f123, %f52, %f122, %f54;
	setp.lt.f32 	%p57, %f123, %f50;
	selp.f32 	%f124, 0f3F800000, 0f00000000, %p57;
	mul.f32 	%f55, %f123, %f124;
	sub.f32 	%f125, %f241, %f3;
	div.rn.f32 	%f56, %f125, %f6;
	sub.f32 	%f126, %f240, %f3;
	div.rn.f32 	%f57, %f126, %f6;
	fma.rn.f32 	%f127, %f57, %f4, %f1;
	fma.rn.f32 	%f128, %f57, %f5, %f2;
	fma.rn.f32 	%f59, %f56, 0f00000000, 0f3F800000;
	setp.gtu.f32 	%p58, %f244, %f127;
	setp.gtu.f32 	%p59, %f127, %f243;
	or.pred  	%p60, %p58, %p59;
	setp.gtu.f32 	%p61, %f242, %f128;
	or.pred  	%p62, %p60, %p61;
	mov.pred 	%p137, 0;
	@%p62 bra 	$L__BB0_37;
	setp.le.f32 	%p63, %f128, %f239;
	setp.ge.f32 	%p64, %f57, 0f00000000;
	and.pred  	%p65, %p64, %p63;
	setp.lt.f32 	%p66, %f57, %f59;
	and.pred  	%p137, %p65, %p66;
$L__BB0_37:
	setp.lt.f32 	%p67, %f57, %f56;
	and.pred  	%p68, %p137, %p67;
	selp.u32 	%r113, 1, 0, %p68;
	cvt.rn.f32.u32 	%f129, %r113;
	fma.rn.f32 	%f130, %f56, 0f00000000, 0f3F800000;
	fma.rn.f32 	%f131, %f57, %f129, %f130;
	setp.lt.f32 	%p69, %f131, %f55;
	selp.f32 	%f132, 0f3F800000, 0f00000000, %p69;
	mul.f32 	%f133, %f131, %f132;
	setp.gtu.f32 	%p70, %f1, %f243;
	setp.gtu.f32 	%p71, %f244, %f1;
	selp.f32 	%f134, 0f3F800000, 0f00000000, %p70;
	selp.f32 	%f135, 0f3F800000, %f134, %p71;
	mul.f32 	%f248, %f133, %f135;
	fma.rn.f32 	%f136, %f248, %f4, %f1;
	cvt.f64.f32 	%fd3, %f136;
	cvt.f64.f32 	%fd4, %f236;
	setp.gt.f32 	%p72, %f4, 0f00000000;
	selp.u32 	%r114, 1, 0, %p72;
	setp.lt.f32 	%p73, %f4, 0f00000000;
	selp.s32 	%r115, -1, 0, %p73;
	add.s32 	%r116, %r114, %r115;
	cvt.rn.f64.s32 	%fd5, %r116;
	mul.f64 	%fd6, %fd5, 0d3E7AD7F29ABCAF48;
	fma.rn.f64 	%fd7, %fd6, %fd4, %fd3;
	cvt.f64.f32 	%fd8, %f244;
	sub.f64 	%fd9, %fd7, %fd8;
	div.rn.f64 	%fd10, %fd9, %fd4;
	cvt.rmi.f64.f64 	%fd11, %fd10;
	cvt.rzi.s32.f64 	%r117, %fd11;
	setp.eq.s32 	%p74, %r117, %r219;
	shr.s32 	%r118, %r116, 31;
	selp.b32 	%r119, %r118, 0, %p74;
	add.s32 	%r222, %r117, %r119;
	st.local.u32 	[%rd5], %r222;
	setp.gt.s32 	%p75, %r116, 0;
	selp.u32 	%r120, 1, 0, %p75;
	add.s32 	%r121, %r222, %r120;
	cvt.rn.f32.s32 	%f137, %r121;
	fma.rn.f32 	%f138, %f236, %f137, %f244;
	sub.f32 	%f139, %f138, %f1;
	div.rn.f32 	%f140, %f139, %f4;
	st.local.f32 	[%rd7], %f140;
	fma.rn.f32 	%f141, %f248, %f5, %f2;
	cvt.f64.f32 	%fd12, %f141;
	cvt.f64.f32 	%fd13, %f237;
	setp.gt.f32 	%p76, %f5, 0f00000000;
	selp.u32 	%r122, 1, 0, %p76;
	setp.lt.f32 	%p77, %f5, 0f00000000;
	selp.s32 	%r123, -1, 0, %p77;
	add.s32 	%r124, %r122, %r123;
	cvt.rn.f64.s32 	%fd14, %r124;
	mul.f64 	%fd15, %fd14, 0d3E7AD7F29ABCAF48;
	fma.rn.f64 	%fd16, %fd15, %fd13, %fd12;
	cvt.f64.f32 	%fd17, %f242;
	sub.f64 	%fd18, %fd16, %fd17;
	div.rn.f64 	%fd19, %fd18, %fd13;
	cvt.rmi.f64.f64 	%fd20, %fd19;
	cvt.rzi.s32.f64 	%r125, %fd20;
	setp.eq.s32 	%p78, %r125, %r220;
	shr.s32 	%r126, %r124, 31;
	selp.b32 	%r127, %r126, 0, %p78;
	add.s32 	%r221, %r125, %r127;
	st.local.u32 	[%rd5+4], %r221;
	setp.gt.s32 	%p79, %r124, 0;
	selp.u32 	%r128, 1, 0, %p79;
	add.s32 	%r129, %r221, %r128;
	cvt.rn.f32.s32 	%f142, %r129;
	fma.rn.f32 	%f143, %f237, %f142, %f242;
	sub.f32 	%f144, %f143, %f2;
	div.rn.f32 	%f145, %f144, %f5;
	st.local.f32 	[%rd7+4], %f145;
	fma.rn.f32 	%f146, %f248, %f6, %f3;
	cvt.f64.f32 	%fd21, %f146;
	cvt.f64.f32 	%fd22, %f238;
	fma.rn.f64 	%fd23, %fd1, %fd22, %fd21;
	cvt.f64.f32 	%fd24, %f241;
	sub.f64 	%fd25, %fd23, %fd24;
	div.rn.f64 	%fd26, %fd25, %fd22;
	cvt.rmi.f64.f64 	%fd27, %fd26;
	cvt.rzi.s32.f64 	%r130, %fd27;
	setp.eq.s32 	%p80, %r130, %r218;
	setp.gt.f32 	%p81, %f6, 0f00000000;
	selp.u32 	%r131, 1, 0, %p81;
	setp.lt.f32 	%p82, %f6, 0f00000000;
	selp.s32 	%r132, -1, 0, %p82;
	add.s32 	%r133, %r131, %r132;
	shr.s32 	%r134, %r133, 31;
	selp.b32 	%r135, %r134, 0, %p80;
	add.s32 	%r136, %r130, %r135;
	st.local.u32 	[%rd5+8], %r136;
	setp.lt.s32 	%p83, %r136, 0;
	setp.ge.s32 	%p84, %r136, %r218;
	or.pred  	%p85, %p83, %p84;
	setp.gt.s32 	%p86, %r133, 0;
	selp.u32 	%r138, 1, 0, %p86;
	add.s32 	%r139, %r136, %r138;
	cvt.rn.f32.s32 	%f147, %r139;
	fma.rn.f32 	%f148, %f238, %f147, %f241;
	sub.f32 	%f149, %f148, %f3;
	div.rn.f32 	%f150, %f149, %f6;
	st.local.f32 	[%rd7+8], %f150;
	@%p85 bra 	$L__BB0_70;
$L__BB0_38:
	or.b32  	%r140, %r222, %r221;
	setp.ge.s32 	%p87, %r222, %r219;
	setp.lt.s32 	%p88, %r140, 0;
	or.pred  	%p89, %p88, %p87;
	@%p89 bra 	$L__BB0_70;
	setp.ge.s32 	%p90, %r221, %r220;
	ld.local.u32 	%r141, [%rd5+8];
	setp.lt.s32 	%p91, %r141, 0;
	setp.ge.s32 	%p92, %r141, %r218;
	or.pred  	%p93, %p90, %p92;
	or.pred  	%p94, %p93, %p91;
	@%p94 bra 	$L__BB0_70;
	ld.local.f32 	%f151, [%rd7];
	ld.local.f32 	%f152, [%rd7+4];
	setp.lt.f32 	%p95, %f151, %f152;
	ld.local.f32 	%f153, [%rd7+8];
	setp.ge.f32 	%p96, %f151, %f153;
	selp.b32 	%r144, 2, 0, %p95;
	selp.b32 	%r145, %r144, 0, %p96;
	setp.ge.f32 	%p97, %f151, %f152;
	setp.lt.f32 	%p98, %f152, %f153;
	and.pred  	%p99, %p97, %p98;
	selp.u32 	%r146, 1, 0, %p99;
	or.b32  	%r147, %r145, %r146;
	setp.ge.f32 	%p100, %f152, %f153;
	selp.b32 	%r148, 2, 0, %p97;
	selp.b32 	%r149, %r148, 0, %p100;
	add.s32 	%r22, %r147, %r149;
	mul.wide.u32 	%rd61, %r22, 4;
	add.s64 	%rd10, %rd7, %rd61;
	ld.local.f32 	%f63, [%rd10];
	sub.f32 	%f154, %f63, %f248;
	div.rn.f32 	%f64, %f154, 0f41C00000;
	mov.b32 	%r223, 0;
$L__BB0_41:
	cvt.rn.f32.u32 	%f155, %r223;
	fma.rn.f32 	%f65, %f64, %f155, %f248;
	mov.b32 	%r224, 0;
$L__BB0_42:
	mul.wide.u32 	%rd62, %r224, 4;
	add.s64 	%rd63, %rd8, %rd62;
	ld.local.f32 	%f156, [%rd63];
	add.s64 	%rd64, %rd1, %rd62;
	ld.global.f32 	%f157, [%rd64];
	fma.rn.f32 	%f158, %f65, %f157, %f156;
	shl.b32 	%r151, %r224, 2;
	mov.u32 	%r152, tg;
	add.s32 	%r153, %r152, %r151;
	ld.shared.f32 	%f159, [%r153+24];
	abs.f32 	%f66, %f159;
	abs.f32 	%f67, %f158;
	setp.lt.f32 	%p101, %f67, %f66;
	@%p101 bra 	$L__BB0_67;
	mul.f32 	%f68, %f66, 0f4B000000;
	setp.le.f32 	%p102, %f67, %f68;
	@%p102 bra 	$L__BB0_47;
	mov.b32 	%r25, %f67;
	mov.b32 	%r154, %f68;
	and.b32  	%r155, %r154, -8388608;
	and.b32  	%r156, %r154, 8388607;
	or.b32  	%r26, %r156, 1065353216;
	sub.s32 	%r157, %r25, %r155;
	add.s32 	%r158, %r157, 192937984;
	and.b32  	%r226, %r158, -8388608;
	setp.eq.s32 	%p103, %r226, 0;
	@%p103 bra 	$L__BB0_47;
	mov.b32 	%f160, %r26;
	rcp.approx.ftz.f32 	%f69, %f160;
	and.b32  	%r159, %r25, 8388607;
	or.b32  	%r225, %r159, 1065353216;
	neg.f32 	%f70, %f160;
$L__BB0_46:
	min.u32 	%r160, %r226, 192937984;
	add.s32 	%r161, %r225, %r160;
	mov.b32 	%f161, %r161;
	mul.f32 	%f162, %f69, %f161;
	fma.rn.f32 	%f163, %f70, %f162, %f161;
	fma.rn.f32 	%f164, %f163, %f69, %f162;
	fma.rn.f32 	%f165, %f70, %f164, %f161;
	fma.rz.f32 	%f166, %f165, %f69, %f164;
	cvt.rzi.f32.f32 	%f167, %f166;
	fma.rn.f32 	%f168, %f70, %f167, %f161;
	sub.s32 	%r226, %r226, %r160;
	mov.b32 	%r225, %f168;
	setp.ne.s32 	%p104, %r226, 0;
	setp.ne.s32 	%p105, %r225, 0;
	and.pred  	%p106, %p104, %p105;
	@%p106 bra 	$L__BB0_46;
$L__BB0_47:
	@%p102 bra 	$L__BB0_51;
	mov.b32 	%r33, %f67;
	mov.b32 	%r162, %f68;
	and.b32  	%r163, %r162, -8388608;
	and.b32  	%r164, %r162, 8388607;
	or.b32  	%r34, %r164, 1065353216;
	sub.s32 	%r165, %r33, %r163;
	add.s32 	%r166, %r165, 192937984;
	and.b32  	%r228, %r166, -8388608;
	setp.eq.s32 	%p108, %r228, 0;
	@%p108 bra 	$L__BB0_51;
	mov.b32 	%f170, %r34;
	rcp.approx.ftz.f32 	%f71, %f170;
	and.b32  	%r167, %r33, 8388607;
	or.b32  	%r227, %r167, 1065353216;
	neg.f32 	%f72, %f170;
$L__BB0_50:
	min.u32 	%r168, %r228, 192937984;
	add.s32 	%r169, %r227, %r168;
	mov.b32 	%f171, %r169;
	mul.f32 	%f172, %f71, %f171;
	fma.rn.f32 	%f173, %f72, %f172, %f171;
	fma.rn.f32 	%f174, %f173, %f71, %f172;
	fma.rn.f32 	%f175, %f72, %f174, %f171;
	fma.rz.f32 	%f176, %f175, %f71, %f174;
	cvt.rzi.f32.f32 	%f177, %f176;
	fma.rn.f32 	%f178, %f72, %f177, %f171;
	sub.s32 	%r228, %r228, %r168;
	mov.b32 	%r227, %f178;
	setp.ne.s32 	%p109, %r228, 0;
	setp.ne.s32 	%p110, %r227, 0;
	and.pred  	%p111, %p109, %p110;
	@%p111 bra 	$L__BB0_50;
$L__BB0_51:
	@%p102 bra 	$L__BB0_55;
	mov.b32 	%r41, %f67;
	mov.b32 	%r170, %f68;
	and.b32  	%r171, %r170, -8388608;
	and.b32  	%r172, %r170, 8388607;
	or.b32  	%r42, %r172, 1065353216;
	sub.s32 	%r173, %r41, %r171;
	add.s32 	%r174, %r173, 192937984;
	and.b32  	%r230, %r174, -8388608;
	setp.eq.s32 	%p113, %r230, 0;
	@%p113 bra 	$L__BB0_55;
	mov.b32 	%f180, %r42;
	rcp.approx.ftz.f32 	%f73, %f180;
	and.b32  	%r175, %r41, 8388607;
	or.b32  	%r229, %r175, 1065353216;
	neg.f32 	%f74, %f180;
$L__BB0_54:
	min.u32 	%r176, %r230, 192937984;
	add.s32 	%r177, %r229, %r176;
	mov.b32 	%f181, %r177;
	mul.f32 	%f182, %f73, %f181;
	fma.rn.f32 	%f183, %f74, %f182, %f181;
	fma.rn.f32 	%f184, %f183, %f73, %f182;
	fma.rn.f32 	%f185, %f74, %f184, %f181;
	fma.rz.f32 	%f186, %f185, %f73, %f184;
	cvt.rzi.f32.f32 	%f187, %f186;
	fma.rn.f32 	%f188, %f74, %f187, %f181;
	sub.s32 	%r230, %r230, %r176;
	mov.b32 	%r229, %f188;
	setp.ne.s32 	%p114, %r230, 0;
	setp.ne.s32 	%p115, %r229, 0;
	and.pred  	%p116, %p114, %p115;
	@%p116 bra 	$L__BB0_54;
$L__BB0_55:
	@%p102 bra 	$L__BB0_59;
	mov.b32 	%r49, %f67;
	mov.b32 	%r178, %f68;
	and.b32  	%r179, %r178, -8388608;
	and.b32  	%r180, %r178, 8388607;
	or.b32  	%r50, %r180, 1065353216;
	sub.s32 	%r181, %r49, %r179;
	add.s32 	%r182, %r181, 192937984;
	and.b32  	%r232, %r182, -8388608;
	setp.eq.s32 	%p118, %r232, 0;
	@%p118 bra 	$L__BB0_59;
	mov.b32 	%f190, %r50;
	rcp.approx.ftz.f32 	%f75, %f190;
	and.b32  	%r183, %r49, 8388607;
	or.b32  	%r231, %r183, 1065353216;
	neg.f32 	%f76, %f190;
$L__BB0_58:
	min.u32 	%r184, %r232, 192937984;
	add.s32 	%r185, %r231, %r184;
	mov.b32 	%f191, %r185;
	mul.f32 	%f192, %f75, %f191;
	fma.rn.f32 	%f193, %f76, %f192, %f191;
	fma.rn.f32 	%f194, %f193, %f75, %f192;
	fma.rn.f32 	%f195, %f76, %f194, %f191;
	fma.rz.f32 	%f196, %f195, %f75, %f194;
	cvt.rzi.f32.f32 	%f197, %f196;
	fma.rn.f32 	%f198, %f76, %f197, %f191;
	sub.s32 	%r232, %r232, %r184;
	mov.b32 	%r231, %f198;
	setp.ne.s32 	%p119, %r232, 0;
	setp.ne.s32 	%p120, %r231, 0;
	and.pred  	%p121, %p119, %p120;
	@%p121 bra 	$L__BB0_58;
$L__BB0_59:
	@%p102 bra 	$L__BB0_63;
	mov.b32 	%r57, %f67;
	mov.b32 	%r186, %f68;
	and.b32  	%r187, %r186, -8388608;
	and.b32  	%r188, %r186, 8388607;
	or.b32  	%r58, %r188, 1065353216;
	sub.s32 	%r189, %r57, %r187;
	add.s32 	%r190, %r189, 192937984;
	and.b32  	%r234, %r190, -8388608;
	setp.eq.s32 	%p123, %r234, 0;
	@%p123 bra 	$L__BB0_63;
	mov.b32 	%f200, %r58;
	rcp.approx.ftz.f32 	%f77, %f200;
	and.b32  	%r191, %r57, 8388607;
	or.b32  	%r233, %r191, 1065353216;
	neg.f32 	%f78, %f200;
$L__BB0_62:
	min.u32 	%r192, %r234, 192937984;
	add.s32 	%r193, %r233, %r192;
	mov.b32 	%f201, %r193;
	mul.f32 	%f202, %f77, %f201;
	fma.rn.f32 	%f203, %f78, %f202, %f201;
	fma.rn.f32 	%f204, %f203, %f77, %f202;
	fma.rn.f32 	%f205, %f78, %f204, %f201;
	fma.rz.f32 	%f206, %f205, %f77, %f204;
	cvt.rzi.f32.f32 	%f207, %f206;
	fma.rn.f32 	%f208, %f78, %f207, %f201;
	sub.s32 	%r234, %r234, %r192;
	mov.b32 	%r233, %f208;
	setp.ne.s32 	%p124, %r234, 0;
	setp.ne.s32 	%p125, %r233, 0;
	and.pred  	%p126, %p124, %p125;
	@%p126 bra 	$L__BB0_62;
$L__BB0_63:
	@%p102 bra 	$L__BB0_67;
	mov.b32 	%r65, %f67;
	mov.b32 	%r194, %f68;
	and.b32  	%r195, %r194, -8388608;
	and.b32  	%r196, %r194, 8388607;
	or.b32  	%r66, %r196, 1065353216;
	sub.s32 	%r197, %r65, %r195;
	add.s32 	%r198, %r197, 192937984;
	and.b32  	%r236, %r198, -8388608;
	setp.eq.s32 	%p128, %r236, 0;
	@%p128 bra 	$L__BB0_67;
	mov.b32 	%f210, %r66;
	rcp.approx.ftz.f32 	%f79, %f210;
	and.b32  	%r199, %r65, 8388607;
	or.b32  	%r235, %r199, 1065353216;
	neg.f32 	%f80, %f210;
$L__BB0_66:
	min.u32 	%r200, %r236, 192937984;
	add.s32 	%r201, %r235, %r200;
	mov.b32 	%f211, %r201;
	mul.f32 	%f212, %f79, %f211;
	fma.rn.f32 	%f213, %f80, %f212, %f211;
	fma.rn.f32 	%f214, %f213, %f79, %f212;
	fma.rn.f32 	%f215, %f80, %f214, %f211;
	fma.rz.f32 	%f216, %f215, %f79, %f214;
	cvt.rzi.f32.f32 	%f217, %f216;
	fma.rn.f32 	%f218, %f80, %f217, %f211;
	sub.s32 	%r236, %r236, %r200;
	mov.b32 	%r235, %f218;
	setp.ne.s32 	%p129, %r236, 0;
	setp.ne.s32 	%p130, %r235, 0;
	and.pred  	%p131, %p129, %p130;
	@%p131 bra 	$L__BB0_66;
$L__BB0_67:
	add.s32 	%r224, %r224, 1;
	setp.ne.s32 	%p132, %r224, 3;
	@%p132 bra 	$L__BB0_42;
	add.s32 	%r223, %r223, 1;
	setp.ne.s32 	%p133, %r223, 24;
	@%p133 bra 	$L__BB0_41;
	mul.wide.u32 	%rd65, %r22, 4;
	add.s64 	%rd66, %rd6, %rd65;
	ld.local.u32 	%r202, [%rd66];
	add.s64 	%rd67, %rd5, %rd65;
	ld.local.u32 	%r203, [%rd67];
	add.s32 	%r204, %r203, %r202;
	st.local.u32 	[%rd67], %r204;
	shl.b32 	%r205, %r22, 2;
	mov.u32 	%r206, tg;
	add.s32 	%r207, %r206, %r205;
	ld.shared.f32 	%f220, [%r207+24];
	add.s64 	%rd68, %rd1, %rd65;
	ld.global.f32 	%f221, [%rd68];
	div.rn.f32 	%f222, %f220, %f221;
	abs.f32 	%f223, %f222;
	add.f32 	%f224, %f63, %f223;
	st.local.f32 	[%rd10], %f224;
	ld.local.u32 	%r222, [%rd5];
	ld.local.u32 	%r221, [%rd5+4];
	mov.f32 	%f248, %f63;
	bra.uni 	$L__BB0_38;
$L__BB0_70:
	mad.lo.s32 	%r208, %r219, %r220, %r219;
	add.s32 	%r209, %r220, %r208;
	mad.lo.s32 	%r210, %r218, %r209, %r218;
	add.s32 	%r211, %r209, %r210;
	add.s32 	%r212, %r211, 1;
	mul.wide.s32 	%rd69, %r212, 4;
	add.s64 	%rd80, %rd80, %rd69;
	st.shared.u64 	[tg+48], %rd80;
	add.s32 	%r217, %r217, 1;
	setp.ne.s32 	%p134, %r217, %r78;
	@%p134 bra 	$L__BB0_2;
$L__BB0_71:
	ld.param.u64 	%rd79, [_Z8ray_castiPfPiS_S_S_S_S_S_S_S_S_S_S_S_S__param_14];
	ld.param.u64 	%rd78, [_Z8ray_castiPfPiS_S_S_S_S_S_S_S_S_S_S_S_S__param_13];
	ld.param.u64 	%rd77, [_Z8ray_castiPfPiS_S_S_S_S_S_S_S_S_S_S_S_S__param_12];
	cvta.to.global.u64 	%rd70, %rd77;
	cvta.to.global.u64 	%rd71, %rd78;
	cvta.to.global.u64 	%rd72, %rd79;
	bar.sync 	0;
	mul.wide.s32 	%rd73, %r3, 4;
	add.s64 	%rd74, %rd70, %rd73;
	mov.b32 	%r213, 2143289344;
	st.global.u32 	[%rd74], %r213;
	add.s64 	%rd75, %rd71, %rd73;
	st.global.u32 	[%rd75], %r213;
	add.s64 	%rd76, %rd72, %rd73;
	st.global.u32 	[%rd76], %r213;
	ret;

}


// ===== COMPILED SASS (sm_100) =====

	.target	sm_100

	.elftype	@"ET_EXEC"


//--------------------- .note.nv.tkinfo           --------------------------
	.section	.note.nv.tkinfo,"",@"SHT_NOTE"
	.sectionflags	@"SHF_NOTE_NV_TKINFO"
	.tkinfo
        /*0018*/ 	.word	0x00000002
        /*0030*/ 	.string	""
        /*0030*/ 	.string	"ptxas"
        /*0030*/ 	.string	"Cuda compilation tools, release 13.0, V13.0.88"
        /*0030*/ 	.string	"Build cuda_13.0.r13.0/compiler.36424714_0"
        /*0030*/ 	.string	"-arch sm_100 -m 64 "



//--------------------- .note.nv.cuinfo           --------------------------
	.section	.note.nv.cuinfo,"",@"SHT_NOTE"
	.sectionflags	@"SHF_NOTE_NV_CUINFO"
        /*0018*/ 	.short	0x0002
        /*001a*/ 	.short	0x0064
        /*001c*/ 	.short	0x0082
	.zero		2


//--------------------- .nv.info                  --------------------------
	.section	.nv.info,"",@"SHT_CUDA_INFO"
	.align	4


	//----- nvinfo : EIATTR_REGCOUNT
	.align		4
        /*0000*/ 	.byte	0x04, 0x2f
        /*0002*/ 	.short	(.L_1 - .L_0)
	.align		4
.L_0:
        /*0004*/ 	.word	index@(_Z8ray_castiPfPiS_S_S_S_S_S_S_S_S_S_S_S_S_)
        /*0008*/ 	.word	0x0000003b


	//----- nvinfo : EIATTR_FRAME_SIZE
	.align		4
.L_1:
        /*000c*/ 	.byte	0x04, 0x11
        /*000e*/ 	.short	(.L_3 - .L_2)
	.align		4
.L_2:
        /*0010*/ 	.word	index@($__internal_1_$__cuda_sm3x_div_rn_noftz_f32_slowpath)
        /*0014*/ 	.word	0x00000000


	//----- nvinfo : EIATTR_FRAME_SIZE
	.align		4
.L_3:
        /*0018*/ 	.byte	0x04, 0x11
        /*001a*/ 	.short	(.L_5 - .L_4)
	.align		4
.L_4:
        /*001c*/ 	.word	index@($__internal_0_$__cuda_sm20_div_rn_f64_full)
        /*0020*/ 	.word	0x00000000


	//----- nvinfo : EIATTR_FRAME_SIZE
	.align		4
.L_5:
        /*0024*/ 	.byte	0x04, 0x11
        /*0026*/ 	.short	(.L_7 - .L_6)
	.align		4
.L_6:
        /*0028*/ 	.word	index@(_Z8ray_castiPfPiS_S_S_S_S_S_S_S_S_S_S_S_S_)
        /*002c*/ 	.word	0x00000000


	//----- nvinfo : EIATTR_MIN_STACK_SIZE
	.align		4
.L_7:
        /*0030*/ 	.byte	0x04, 0x12
        /*0032*/ 	.short	(.L_9 - .L_8)
	.align		4
.L_8:
        /*0034*/ 	.word	index@(_Z8ray_castiPfPiS_S_S_S_S_S_S_S_S_S_S_S_S_)
        /*0038*/ 	.word	0x00000000
.L_9:


//--------------------- .nv.compat                --------------------------
	.section	.nv.compat,"",@"SHT_CUDA_COMPAT_INFO"
	.align	4
        /*0000*/ 	.byte	0x02, 0x09, 0x00, 0x00, 0x02, 0x02, 0x01, 0x00, 0x02, 0x05, 0x05, 0x00, 0x03, 0x07, 0x01, 0x01
        /*0010*/ 	.byte	0x02, 0x03, 0x00, 0x00, 0x02, 0x06, 0x01, 0x00, 0x04, 0x0b, 0x08, 0x00, 0x01, 0x00, 0x00, 0x00
        /*0020*/ 	.byte	0x00, 0x00, 0x00, 0x00


//--------------------- .nv.info._Z8ray_castiPfPiS_S_S_S_S_S_S_S_S_S_S_S_S_ --------------------------
	.section	.nv.info._Z8ray_castiPfPiS_S_S_S_S_S_S_S_S_S_S_S_S_,"",@"SHT_CUDA_INFO"
	.sectionflags	@""
	.align	4


	//----- nvinfo : EIATTR_CUDA_API_VERSION
	.align		4
        /*0000*/ 	.byte	0x04, 0x37
        /*0002*/ 	.short	(.L_11 - .L_10)
.L_10:
        /*0004*/ 	.word	0x00000082


	//----- nvinfo : EIATTR_KPARAM_INFO
	.align		4
.L_11:
        /*0008*/ 	.byte	0x04, 0x17
        /*000a*/ 	.short	(.L_13 - .L_12)
.L_12:
        /*000c*/ 	.word	0x00000000
        /*0010*/ 	.short	0x000f
        /*0012*/ 	.short	0x0078
        /*0014*/ 	.byte	0x00, 0xf5, 0x21, 0x00


	//----- nvinfo : EIATTR_KPARAM_INFO
	.align		4
.L_13:
        /*0018*/ 	.byte	0x04, 0x17
        /*001a*/ 	.short	(.L_15 - .L_14)
.L_14:
        /*001c*/ 	.word	0x00000000
        /*0020*/ 	.short	0x000e
        /*0022*/ 	.short	0x0070
        /*0024*/ 	.byte	0x00, 0xf5, 0x21, 0x00


	//----- nvinfo : EIATTR_KPARAM_INFO
	.align		4
.L_15:
        /*0028*/ 	.byte	0x04, 0x17
        /*002a*/ 	.short	(.L_17 - .L_16)
.L_16:
        /*002c*/ 	.word	0x00000000
        /*0030*/ 	.short	0x000d
        /*0032*/ 	.short	0x0068
        /*0034*/ 	.byte	0x00, 0xf5, 0x21, 0x00


	//----- nvinfo : EIATTR_KPARAM_INFO
	.align		4
.L_17:
        /*0038*/ 	.byte	0x04, 0x17
        /*003a*/ 	.short	(.L_19 - .L_18)
.L_18:
        /*003c*/ 	.word	0x00000000
        /*0040*/ 	.short	0x000c
        /*0042*/ 	.short	0x0060
        /*0044*/ 	.byte	0x00, 0xf5, 0x21, 0x00


	//----- nvinfo : EIATTR_KPARAM_INFO
	.align		4
.L_19:
        /*0048*/ 	.byte	0x04, 0x17
        /*004a*/ 	.short	(.L_21 - .L_20)
.L_20:
        /*004c*/ 	.word	0x00000000
        /*0050*/ 	.short	0x000b
        /*0052*/ 	.short	0x0058
        /*0054*/ 	.byte	0x00, 0xf5, 0x21, 0x00


	//----- nvinfo : EIATTR_KPARAM_INFO
	.align		4
.L_21:
        /*0058*/ 	.byte	0x04, 0x17
        /*005a*/ 	.short	(.L_23 - .L_22)
.L_22:
        /*005c*/ 	.word	0x00000000
        /*0060*/ 	.short	0x000a
        /*0062*/ 	.short	0x0050
        /*0064*/ 	.byte	0x00, 0xf5, 0x21, 0x00


	//----- nvinfo : EIATTR_KPARAM_INFO
	.align		4
.L_23:
        /*0068*/ 	.byte	0x04, 0x17
        /*006a*/ 	.short	(.L_25 - .L_24)
.L_24:
        /*006c*/ 	.word	0x00000000
        /*0070*/ 	.short	0x0009
        /*0072*/ 	.short	0x0048
        /*0074*/ 	.byte	0x00, 0xf5, 0x21, 0x00


	//----- nvinfo : EIATTR_KPARAM_INFO
	.align		4
.L_25:
        /*0078*/ 	.byte	0x04, 0x17
        /*007a*/ 	.short	(.L_27 - .L_26)
.L_26:
        /*007c*/ 	.word	0x00000000
        /*0080*/ 	.short	0x0008
        /*0082*/ 	.short	0x0040
        /*0084*/ 	.byte	0x00, 0xf5, 0x21, 0x00


	//----- nvinfo : EIATTR_KPARAM_INFO
	.align		4
.L_27:
        /*0088*/ 	.byte	0x04, 0x17
        /*008a*/ 	.short	(.L_29 - .L_28)
.L_28:
        /*008c*/ 	.word	0x00000000
        /*0090*/ 	.short	0x0007
        /*0092*/ 	.short	0x0038
        /*0094*/ 	.byte	0x00, 0xf5, 0x21, 0x00


	//----- nvinfo : EIATTR_KPARAM_INFO
	.align		4
.L_29:
        /*0098*/ 	.byte	0x04, 0x17
        /*009a*/ 	.short	(.L_31 - .L_30)
.L_30:
        /*009c*/ 	.word	0x00000000
        /*00a0*/ 	.short	0x0006
        /*00a2*/ 	.short	0x0030
        /*00a4*/ 	.byte	0x00, 0xf5, 0x21, 0x00


	//----- nvinfo : EIATTR_KPARAM_INFO
	.align		4
.L_31:
        /*00a8*/ 	.byte	0x04, 0x17
        /*00aa*/ 	.short	(.L_33 - .L_32)
.L_32:
        /*00ac*/ 	.word	0x00000000
        /*00b0*/ 	.short	0x0005
        /*00b2*/ 	.short	0x0028
        /*00b4*/ 	.byte	0x00, 0xf5, 0x21, 0x00


	//----- nvinfo : EIATTR_KPARAM_INFO
	.align		4
.L_33:
        /*00b8*/ 	.byte	0x04, 0x17
        /*00ba*/ 	.short	(.L_35 - .L_34)
.L_34:
        /*00bc*/ 	.word	0x00000000
        /*00c0*/ 	.short	0x0004
        /*00c2*/ 	.short	0x0020
        /*00c4*/ 	.byte	0x00, 0xf5, 0x21, 0x00


	//----- nvinfo : EIATTR_KPARAM_INFO
	.align		4
.L_35:
        /*00c8*/ 	.byte	0x04, 0x17
        /*00ca*/ 	.short	(.L_37 - .L_36)
.L_36:
        /*00cc*/ 	.word	0x00000000
        /*00d0*/ 	.short	0x0003
        /*00d2*/ 	.short	0x0018
        /*00d4*/ 	.byte	0x00, 0xf5, 0x21, 0x00


	//----- nvinfo : EIATTR_KPARAM_INFO
	.align		4
.L_37:
        /*00d8*/ 	.byte	0x04, 0x17
        /*00da*/ 	.short	(.L_39 - .L_38)
.L_38:
        /*00dc*/ 	.word	0x00000000
        /*00e0*/ 	.short	0x0002
        /*00e2*/ 	.short	0x0010
        /*00e4*/ 	.byte	0x00, 0xf5, 0x21, 0x00


	//----- nvinfo : EIATTR_KPARAM_INFO
	.align		4
.L_39:
        /*00e8*/ 	.byte	0x04, 0x17
        /*00ea*/ 	.short	(.L_41 - .L_40)
.L_40:
        /*00ec*/ 	.word	0x00000000
        /*00f0*/ 	.short	0x0001
        /*00f2*/ 	.short	0x0008
        /*00f4*/ 	.byte	0x00, 0xf5, 0x21, 0x00


	//----- nvinfo : EIATTR_KPARAM_INFO
	.align		4
.L_41:
        /*00f8*/ 	.byte	0x04, 0x17
        /*00fa*/ 	.short	(.L_43 - .L_42)
.L_42:
        /*00fc*/ 	.word	0x00000000
        /*0100*/ 	.short	0x0000
        /*0102*/ 	.short	0x0000
        /*0104*/ 	.byte	0x00, 0xf0, 0x11, 0x00


	//----- nvinfo : EIATTR_SPARSE_MMA_MASK
	.align		4
.L_43:
        /*0108*/ 	.byte	0x03, 0x50
        /*010a*/ 	.short	0x0000


	//----- nvinfo : EIATTR_MAXREG_COUNT
	.align		4
        /*010c*/ 	.byte	0x03, 0x1b
        /*010e*/ 	.short	0x00ff


	//----- nvinfo : EIATTR_NUM_BARRIERS
	.align		4
        /*0110*/ 	.byte	0x02, 0x4c
        /*0112*/ 	.byte	0x01
	.zero		1


	//----- nvinfo : EIATTR_MERCURY_ISA_VERSION
	.align		4
        /*0114*/ 	.byte	0x03, 0x5f
        /*0116*/ 	.short	0x0101


	//----- nvinfo : EIATTR_VRC_CTA_INIT_COUNT
	.align		4
        /*0118*/ 	.byte	0x02, 0x4a
	.zero		1
	.zero		1


	//----- nvinfo : EIATTR_EXIT_INSTR_OFFSETS
	.align		4
        /*011c*/ 	.byte	0x04, 0x1c
        /*011e*/ 	.short	(.L_45 - .L_44)


	//   ....[0]....
.L_44:
        /*0120*/ 	.word	0x000034a0


	//----- nvinfo : EIATTR_INDIRECT_BRANCH_TARGETS
	.align		4
.L_45:
        /*0124*/ 	.byte	0x04, 0x34
        /*0126*/ 	.short	(.L_47 - .L_46)


	//   ....[0]....
.L_46:
        /*0128*/ 	.word	.L_x_60@srel
        /*012c*/ 	.short	0x0
        /*012e*/ 	.short	0x0
        /*0130*/ 	.word	0x3
        /*0134*/ 	.word	.L_x_61@srel
        /*0138*/ 	.word	.L_x_62@srel
        /*013c*/ 	.word	.L_x_4@srel


	//   ....[1]....
        /*0140*/ 	.word	.L_x_64@srel
        /*0144*/ 	.short	0x0
        /*0146*/ 	.short	0x0
        /*0148*/ 	.word	0x3
        /*014c*/ 	.word	.L_x_65@srel
        /*0150*/ 	.word	.L_x_66@srel
        /*0154*/ 	.word	.L_x_67@srel


	//   ....[2]....
        /*0158*/ 	.word	.L_x_68@srel
        /*015c*/ 	.short	0x0
        /*015e*/ 	.short	0x0
        /*0160*/ 	.word	0x3
        /*0164*/ 	.word	.L_x_69@srel
        /*0168*/ 	.word	.L_x_70@srel
        /*016c*/ 	.word	.L_x_71@srel


	//   ....[3]....
        /*0170*/ 	.word	.L_x_72@srel
        /*0174*/ 	.short	0x0
        /*0176*/ 	.short	0x0
        /*0178*/ 	.word	0x3
        /*017c*/ 	.word	.L_x_73@srel
        /*0180*/ 	.word	.L_x_74@srel
        /*0184*/ 	.word	.L_x_4@srel


	//   ....[4]....
        /*0188*/ 	.word	.L_x_76@srel
        /*018c*/ 	.short	0x0
        /*018e*/ 	.short	0x0
        /*0190*/ 	.word	0x3
        /*0194*/ 	.word	.L_x_77@srel
        /*0198*/ 	.word	.L_x_78@srel
        /*019c*/ 	.word	.L_x_79@srel


	//   ....[5]....
        /*01a0*/ 	.word	.L_x_80@srel
        /*01a4*/ 	.short	0x0
        /*01a6*/ 	.short	0x0
        /*01a8*/ 	.word	0x3
        /*01ac*/ 	.word	.L_x_81@srel
        /*01b0*/ 	.word	.L_x_82@srel
        /*01b4*/ 	.word	.L_x_83@srel


	//----- nvinfo : EIATTR_CRS_STACK_SIZE
	.align		4
.L_47:
        /*01b8*/ 	.byte	0x04, 0x1e
        /*01ba*/ 	.short	(.L_49 - .L_48)
.L_48:
        /*01bc*/ 	.word	0x00000000


	//----- nvinfo : EIATTR_CBANK_PARAM_SIZE
	.align		4
.L_49:
        /*01c0*/ 	.byte	0x03, 0x19
        /*01c2*/ 	.short	0x0080


	//----- nvinfo : EIATTR_PARAM_CBANK
	.align		4
        /*01c4*/ 	.byte	0x04, 0x0a
        /*01c6*/ 	.short	(.L_51 - .L_50)
	.align		4
.L_50:
        /*01c8*/ 	.word	index@(.nv.constant0._Z8ray_castiPfPiS_S_S_S_S_S_S_S_S_S_S_S_S_)
        /*01cc*/ 	.short	0x0380
        /*01ce*/ 	.short	0x0080


	//----- nvinfo : EIATTR_SW_WAR
	.align		4
.L_51:
        /*01d0*/ 	.byte	0x04, 0x36
        /*01d2*/ 	.short	(.L_53 - .L_52)
.L_52:
        /*01d4*/ 	.word	0x00000008
.L_53:


//--------------------- .nv.callgraph             --------------------------
	.section	.nv.callgraph,"",@"SHT_CUDA_CALLGRAPH"
	.align	4
	.sectionentsize	8
	.align		4
        /*0000*/ 	.word	0x00000000
	.align		4
        /*0004*/ 	.word	0xffffffff
	.align		4
        /*0008*/ 	.word	0x00000000
	.align		4
        /*000c*/ 	.word	0xfffffffe
	.align		4
        /*0010*/ 	.word	0x00000000
	.align		4
        /*0014*/ 	.word	0xfffffffd
	.align		4
        /*0018*/ 	.word	0x00000000
	.align		4
        /*001c*/ 	.word	0xfffffffc


//--------------------- .nv.constant2._Z8ray_castiPfPiS_S_S_S_S_S_S_S_S_S_S_S_S_ --------------------------
	.section	.nv.constant2._Z8ray_castiPfPiS_S_S_S_S_S_S_S_S_S_S_S_S_,"a",@progbits
	.sectionflags	@""
	.align	4
.nv.constant2._Z8ray_castiPfPiS_S_S_S_S_S_S_S_S_S_S_S_S_:
        /*0000*/ 	.byte	0xc0, 0x0a, 0x00, 0x00, 0x90, 0x08, 0x00, 0x00, 0xe0, 0x13, 0x00, 0x00, 0xa0, 0x09, 0x00, 0x00
        /*0010*/ 	.byte	0x30, 0x0a, 0x00, 0x00, 0xf0, 0x08, 0x00, 0x00, 0xc0, 0x11, 0x00, 0x00, 0x50, 0x0d, 0x00, 0x00
        /*0020*/ 	.byte	0xe0, 0x13, 0x00, 0x00, 0x20, 0x0f, 0x00, 0x00, 0x70, 0x10, 0x00, 0x00, 0xb0, 0x0d, 0x00, 0x00
        /*0030*/ 	.byte	0xd0, 0x0b, 0x00, 0x00, 0x60, 0x0c, 0x00, 0x00, 0x20, 0x0b, 0x00, 0x00, 0xd0, 0x12, 0x00, 0x00
        /*0040*/ 	.byte	0x60, 0x13, 0x00, 0x00, 0x20, 0x12, 0x00, 0x00


//--------------------- .text._Z8ray_castiPfPiS_S_S_S_S_S_S_S_S_S_S_S_S_ --------------------------
	.section	.text._Z8ray_castiPfPiS_S_S_S_S_S_S_S_S_S_S_S_S_,"ax",@progbits
	.align	128
        .global         _Z8ray_castiPfPiS_S_S_S_S_S_S_S_S_S_S_S_S_
        .type           _Z8ray_castiPfPiS_S_S_S_S_S_S_S_S_S_S_S_S_,@function
        .size           _Z8ray_castiPfPiS_S_S_S_S_S_S_S_S_S_S_S_S_,(.L_x_85 - _Z8ray_castiPfPiS_S_S_S_S_S_S_S_S_S_S_S_S_)
        .other          _Z8ray_castiPfPiS_S_S_S_S_S_S_S_S_S_S_S_S_,@"STO_CUDA_ENTRY STV_DEFAULT"
_Z8ray_castiPfPiS_S_S_S_S_S_S_S_S_S_S_S_S_:
.text._Z8ray_castiPfPiS_S_S_S_S_S_S_S_S_S_S_S_S_:
[----:B------:R-:W-:Y:S01]  /*0000*/  LDC R1, c[0x0][0x37c] ;  /* 0x0000df00ff017b82 */ /* 0x000fe20000000800 */
[----:B------:R-:W0:Y:S07]  /*0010*/  S2R R2, SR_TID.X ;  /* 0x0000000000027919 */ /* 0x000e2e0000002100 */
[----:B------:R-:W1:Y:S01]  /*0020*/  LDC.64 R4, c[0x0][0x3a8] ;  /* 0x0000ea00ff047b82 */ /* 0x000e620000000a00 */
[----:B------:R-:W2:Y:S01]  /*0030*/  LDCU.64 UR6, c[0x0][0x358] ;  /* 0x00006b00ff0677ac */ /* 0x000ea20008000a00 */
[----:B------:R-:W0:Y:S06]  /*0040*/  S2R R3, SR_TID.Y ;  /* 0x0000000000037919 */ /* 0x000e2c0000002200 */
[----:B------:R-:W3:Y:S08]  /*0050*/  LDC.64 R6, c[0x0][0x3b0] ;  /* 0x0000ec00ff067b82 */ /* 0x000ef00000000a00 */
[----:B------:R-:W4:Y:S08]  /*0060*/  LDC.64 R12, c[0x0][0x3c8] ;  /* 0x0000f200ff0c7b82 */ /* 0x000f300000000a00 */
[----:B------:R-:W5:Y:S08]  /*0070*/  LDC.64 R10, c[0x0][0x3c0] ;  /* 0x0000f000ff0a7b82 */ /* 0x000f700000000a00 */
[----:B------:R-:W4:Y:S01]  /*0080*/  LDC.64 R8, c[0x0][0x3b8] ;  /* 0x0000ee00ff087b82 */ /* 0x000f220000000a00 */
[----:B0-----:R-:W-:-:S04]  /*0090*/  IMAD R15, R2, 0x8, R3 ;  /* 0x00000008020f7824 */ /* 0x001fc800078e0203 */
[----:B------:R-:W-:-:S04]  /*00a0*/  IMAD.SHL.U32 R15, R15, 0x4, RZ ;  /* 0x000000040f0f7824 */ /* 0x000fc800078e00ff */
[----:B-1----:R-:W-:-:S04]  /*00b0*/  IMAD.WIDE.U32 R4, R15, 0x4, R4 ;  /* 0x000000040f047825 */ /* 0x002fc800078e0004 */
[C---:B---3--:R-:W-:Y:S01]  /*00c0*/  IMAD.WIDE.U32 R6, R15.reuse, 0x4, R6 ;  /* 0x000000040f067825 */ /* 0x048fe200078e0006 */
[----:B--2---:R-:W2:Y:S04]  /*00d0*/  LDG.E R0, desc[UR6][R4.64] ;  /* 0x0000000604007981 */ /* 0x004ea8000c1e1900 */
[----:B------:R-:W3:Y:S04]  /*00e0*/  LDG.E R18, desc[UR6][R4.64+0x4] ;  /* 0x0000040604127981 */ /* 0x000ee8000c1e1900 */
[----:B------:R-:W3:Y:S04]  /*00f0*/  LDG.E R26, desc[UR6][R4.64+0x8] ;  /* 0x00000806041a7981 */ /* 0x000ee8000c1e1900 */
[----:B------:R-:W3:Y:S01]  /*0100*/  LDG.E R34, desc[UR6][R4.64+0xc] ;  /* 0x00000c0604227981 */ /* 0x000ee2000c1e1900 */
[----:B-----5:R-:W-:-:S03]  /*0110*/  IMAD.WIDE.U32 R10, R15, 0x4, R10 ;  /* 0x000000040f0a7825 */ /* 0x020fc600078e000a */
[----:B------:R-:W5:Y:S01]  /*0120*/  LDG.E R14, desc[UR6][R6.64] ;  /* 0x00000006060e7981 */ /* 0x000f62000c1e1900 */
[----:B----4-:R-:W-:-:S03]  /*0130*/  IMAD.WIDE.U32 R8, R15, 0x4, R8 ;  /* 0x000000040f087825 */ /* 0x010fc600078e0008 */
[----:B------:R-:W4:Y:S04]  /*0140*/  LDG.E R20, desc[UR6][R6.64+0x4] ;  /* 0x0000040606147981 */ /* 0x000f28000c1e1900 */
[----:B------:R-:W4:Y:S04]  /*0150*/  LDG.E R28, desc[UR6][R6.64+0x8] ;  /* 0x00000806061c7981 */ /* 0x000f28000c1e1900 */
[----:B------:R0:W4:Y:S04]  /*0160*/  LDG.E R36, desc[UR6][R6.64+0xc] ;  /* 0x00000c0606247981 */ /* 0x000128000c1e1900 */
[----:B------:R-:W5:Y:S04]  /*0170*/  LDG.E R5, desc[UR6][R12.64] ;  /* 0x000000060c057981 */ /* 0x000f68000c1e1900 */
[----:B------:R-:W4:Y:S04]  /*0180*/  LDG.E R4, desc[UR6][R10.64] ;  /* 0x000000060a047981 */ /* 0x000f28000c1e1900 */
[----:B------:R-:W5:Y:S04]  /*0190*/  LDG.E R6, desc[UR6][R12.64+0x4] ;  /* 0x000004060c067981 */ /* 0x000f68000c1e1900 */
[----:B------:R-:W4:Y:S04]  /*01a0*/  LDG.E R16, desc[UR6][R8.64] ;  /* 0x0000000608107981 */ /* 0x000f28000c1e1900 */
[----:B------:R-:W4:Y:S04]  /*01b0*/  LDG.E R22, desc[UR6][R8.64+0x4] ;  /* 0x0000040608167981 */ /* 0x000f28000c1e1900 */
[----:B------:R-:W4:Y:S04]  /*01c0*/  LDG.E R30, desc[UR6][R8.64+0x8] ;  /* 0x00000806081e7981 */ /* 0x000f28000c1e1900 */
[----:B------:R1:W4:Y:S04]  /*01d0*/  LDG.E R38, desc[UR6][R8.64+0xc] ;  /* 0x00000c0608267981 */ /* 0x000328000c1e1900 */
[----:B------:R-:W4:Y:S04]  /*01e0*/  LDG.E R24, desc[UR6][R10.64+0x4] ;  /* 0x000004060a187981 */ /* 0x000f28000c1e1900 */
[----:B------:R-:W4:Y:S04]  /*01f0*/  LDG.E R32, desc[UR6][R10.64+0x8] ;  /* 0x000008060a207981 */ /* 0x000f28000c1e1900 */
[----:B------:R-:W4:Y:S01]  /*0200*/  LDG.E R40, desc[UR6][R10.64+0xc] ;  /* 0x00000c060a287981 */ /* 0x000f22000c1e1900 */
[----:B------:R-:W1:Y:S01]  /*0210*/  S2UR UR5, SR_CgaCtaId ;  /* 0x00000000000579c3 */ /* 0x000e620000008800 */
[----:B------:R-:W-:Y:S01]  /*0220*/  UMOV UR4, 0x400 ;  /* 0x0000040000047882 */ /* 0x000fe20000000000 */
[----:B0-----:R-:W-:Y:S01]  /*0230*/  IMAD.MOV.U32 R7, RZ, RZ, 0x3b808081 ;  /* 0x3b808081ff077424 */ /* 0x001fe200078e00ff */
[----:B------:R-:W0:Y:S01]  /*0240*/  LDCU.64 UR8, c[0x0][0x388] ;  /* 0x00007100ff0877ac */ /* 0x000e220008000a00 */
[----:B-1----:R-:W-:-:S06]  /*0250*/  ULEA UR4, UR5, UR4, 0x18 ;  /* 0x0000000405047291 */ /* 0x002fcc000f8ec0ff */
[----:B------:R-:W-:Y:S01]  /*0260*/  LEA R15, R15, UR4, 0x2 ;  /* 0x000000040f0f7c11 */ /* 0x000fe2000f8e10ff */
[----:B0-----:R-:W-:-:S04]  /*0270*/  IMAD.U32 R31, RZ, RZ, UR9 ;  /* 0x00000009ff1f7e24 */ /* 0x001fc8000f8e00ff */
[----:B--2---:R0:W-:Y:S02]  /*0280*/  STS [R15], R0 ;  /* 0x000000000f007388 */ /* 0x0041e40000000800 */
[----:B0-----:R-:W-:-:S04]  /*0290*/  IMAD.MOV.U32 R0, RZ, RZ, 0x437f0000 ;  /* 0x437f0000ff007424 */ /* 0x001fc800078e00ff */
[----:B------:R-:W-:-:S04]  /*02a0*/  FFMA R0, R7, -R0, 1 ;  /* 0x3f80000007007423 */ /* 0x000fc80000000800 */
[----:B------:R-:W-:Y:S01]  /*02b0*/  FFMA R7, R0, R7, 0.0039215688593685626984 ;  /* 0x3b80808100077423 */ /* 0x000fe20000000007 */
[----:B---3--:R-:W-:Y:S04]  /*02c0*/  STS [R15+0x4], R18 ;  /* 0x000004120f007388 */ /* 0x008fe80000000800 */
[----:B------:R-:W-:Y:S01]  /*02d0*/  STS [R15+0x8], R26 ;  /* 0x0000081a0f007388 */ /* 0x000fe20000000800 */
[----:B-----5:R-:W-:-:S04]  /*02e0*/  FADD R0, -R5, R6 ;  /* 0x0000000605007221 */ /* 0x020fc80000000100 */
[----:B------:R-:W0:Y:S01]  /*02f0*/  FCHK P0, R0, 255 ;  /* 0x437f000000007902 */ /* 0x000e220000000000 */
[----:B----4-:R1:W-:Y:S04]  /*0300*/  STS [R15+0xc00], R4 ;  /* 0x000c00040f007388 */ /* 0x0103e80000000800 */
[----:B------:R-:W-:Y:S01]  /*0310*/  STS [R15+0xc], R34 ;  /* 0x00000c220f007388 */ /* 0x000fe20000000800 */
[----:B-1----:R-:W-:-:S03]  /*0320*/  FFMA R4, R0, R7, RZ ;  /* 0x0000000700047223 */ /* 0x002fc600000000ff */
[----:B------:R-:W-:Y:S01]  /*0330*/  STS [R15+0x400], R14 ;  /* 0x0004000e0f007388 */ /* 0x000fe20000000800 */
[----:B------:R-:W-:-:S03]  /*0340*/  FFMA R8, R4, -255, R0 ;  /* 0xc37f000004087823 */ /* 0x000fc60000000000 */
[----:B------:R-:W-:Y:S04]  /*0350*/  STS [R15+0x404], R20 ;  /* 0x000404140f007388 */ /* 0x000fe80000000800 */
[----:B------:R-:W-:Y:S04]  /*0360*/  STS [R15+0x408], R28 ;  /* 0x0004081c0f007388 */ /* 0x000fe80000000800 */
[----:B------:R-:W-:Y:S04]  /*0370*/  STS [R15+0x40c], R36 ;  /* 0x00040c240f007388 */ /* 0x000fe80000000800 */
[----:B------:R-:W-:Y:S04]  /*0380*/  STS [R15+0x800], R16 ;  /* 0x000800100f007388 */ /* 0x000fe80000000800 */
[----:B------:R-:W-:Y:S04]  /*0390*/  STS [R15+0x804], R22 ;  /* 0x000804160f007388 */ /* 0x000fe80000000800 */
[----:B------:R1:W-:Y:S04]  /*03a0*/  STS [R15+0x808], R30 ;  /* 0x0008081e0f007388 */ /* 0x0003e80000000800 */
[----:B------:R2:W-:Y:S04]  /*03b0*/  STS [R15+0x80c], R38 ;  /* 0x00080c260f007388 */ /* 0x0005e80000000800 */
[----:B------:R2:W-:Y:S01]  /*03c0*/  STS [R15+0xc04], R24 ;  /* 0x000c04180f007388 */ /* 0x0005e20000000800 */
[----:B-1----:R-:W-:-:S03]  /*03d0*/  MOV R30, UR8 ;  /* 0x00000008001e7c02 */ /* 0x002fc60008000f00 */
[----:B------:R2:W-:Y:S04]  /*03e0*/  STS [R15+0xc08], R32 ;  /* 0x000c08200f007388 */ /* 0x0005e80000000800 */
[----:B------:R2:W-:Y:S01]  /*03f0*/  STS [R15+0xc0c], R40 ;  /* 0x000c0c280f007388 */ /* 0x0005e20000000800 */
[----:B------:R-:W-:-:S03]  /*0400*/  FFMA R7, R7, R8, R4 ;  /* 0x0000000807077223 */ /* 0x000fc60000000004 */
[----:B------:R2:W-:Y:S04]  /*0410*/  STS [UR4+0x1004], R5 ;  /* 0x00100405ff007988 */ /* 0x0005e80008000804 */
[----:B------:R2:W-:Y:S01]  /*0420*/  STS [UR4+0x1008], R6 ;  /* 0x00100806ff007988 */ /* 0x0005e20008000804 */
[----:B0-----:R-:W-:Y:S05]  /*0430*/  @!P0 BRA `(.L_x_0) ;  /* 0x0000000000108947 */ /* 0x001fea0003800000 */
[----:B------:R-:W-:Y:S01]  /*0440*/  IMAD.MOV.U32 R33, RZ, RZ, 0x437f0000 ;  /* 0x437f0000ff217424 */ /* 0x000fe200078e00ff */
[----:B--2---:R-:W-:-:S07]  /*0450*/  MOV R32, 0x470 ;  /* 0x0000047000207802 */ /* 0x004fce0000000f00 */
[----:B------:R-:W-:Y:S05]  /*0460*/  CALL.REL.NOINC `($__internal_1_$__cuda_sm3x_div_rn_noftz_f32_slowpath) ;  /* 0x0000003400847944 */ /* 0x000fea0003c00000 */
[----:B------:R-:W-:-:S07]  /*0470*/  IMAD.MOV.U32 R7, RZ, RZ, R0 ;  /* 0x000000ffff077224 */ /* 0x000fce00078e0000 */
.L_x_0:
[----:B------:R-:W0:Y:S08]  /*0480*/  LDC.64 R8, c[0x0][0x3d0] ;  /* 0x0000f400ff087b82 */ /* 0x000e300000000a00 */
[----:B------:R-:W1:Y:S01]  /*0490*/  S2UR UR5, SR_CgaCtaId ;  /* 0x00000000000579c3 */ /* 0x000e620000008800 */
[----:B------:R-:W3:Y:S01]  /*04a0*/  S2R R0, SR_CTAID.Y ;  /* 0x0000000000007919 */ /* 0x000ee20000002600 */
[----:B------:R-:W4:Y:S06]  /*04b0*/  S2R R13, SR_CTAID.X ;  /* 0x00000000000d7919 */ /* 0x000f2c0000002500 */
[----:B------:R-:W5:Y:S01]  /*04c0*/  LDC.64 R10, c[0x0][0x388] ;  /* 0x0000e200ff0a7b82 */ /* 0x000f620000000a00 */
[----:B0-----:R-:W4:Y:S04]  /*04d0*/  LDG.E R4, desc[UR6][R8.64] ;  /* 0x0000000608047981 */ /* 0x001f28000c1e1900 */
[----:B--2---:R-:W2:Y:S04]  /*04e0*/  LDG.E R5, desc[UR6][R8.64+0x4] ;  /* 0x0000040608057981 */ /* 0x004ea8000c1e1900 */
[----:B------:R-:W2:Y:S01]  /*04f0*/  LDG.E R6, desc[UR6][R8.64+0x8] ;  /* 0x0000080608067981 */ /* 0x000ea2000c1e1900 */
[----:B------:R-:W-:Y:S01]  /*0500*/  UMOV UR4, 0x400 ;  /* 0x0000040000047882 */ /* 0x000fe20000000000 */
[----:B------:R-:W0:Y:S01]  /*0510*/  LDCU UR8, c[0x0][0x360] ;  /* 0x00006c00ff0877ac */ /* 0x000e220008000800 */
[----:B------:R-:W-:Y:S01]  /*0520*/  CS2R R24, SRZ ;  /* 0x0000000000187805 */ /* 0x000fe2000001ff00 */
[----:B-1----:R-:W-:Y:S01]  /*0530*/  ULEA UR4, UR5, UR4, 0x18 ;  /* 0x0000000405047291 */ /* 0x002fe2000f8ec0ff */
[----:B------:R-:W1:Y:S01]  /*0540*/  LDCU UR5, c[0x0][0x380] ;  /* 0x00007000ff0577ac */ /* 0x000e620008000800 */
[----:B------:R-:W4:Y:S07]  /*0550*/  LDCU UR9, c[0x0][0x370] ;  /* 0x00006e00ff0977ac */ /* 0x000f2e0008000800 */
[----:B------:R4:W-:Y:S01]  /*0560*/  STS [UR4+0x1000], R7 ;  /* 0x00100007ff007988 */ /* 0x0009e20008000804 */
[----:B------:R-:W3:Y:S03]  /*0570*/  LDCU UR10, c[0x0][0x364] ;  /* 0x00006c80ff0a77ac */ /* 0x000ee60008000800 */
[----:B-----5:R5:W-:Y:S01]  /*0580*/  STS.64 [UR4+0x1040], R10 ;  /* 0x0010400aff007988 */ /* 0x020be20008000a04 */
[----:B-1----:R-:W-:Y:S01]  /*0590*/  UISETP.GE.AND UP0, UPT, UR5, 0x1, UPT ;  /* 0x000000010500788c */ /* 0x002fe2000bf06270 */
[----:B---3--:R-:W-:-:S04]  /*05a0*/  IMAD R0, R0, UR10, R3 ;  /* 0x0000000a00007c24 */ /* 0x008fc8000f8e0203 */
[----:B----4-:R-:W-:Y:S02]  /*05b0*/  IMAD R7, R0, UR9, R13 ;  /* 0x0000000900077c24 */ /* 0x010fe4000f8e020d */
[----:B------:R-:W-:Y:S02]  /*05c0*/  IMAD.MOV.U32 R0, RZ, RZ, RZ ;  /* 0x000000ffff007224 */ /* 0x000fe400078e00ff */
[----:B0-----:R-:W-:Y:S01]  /*05d0*/  IMAD R7, R7, UR8, R2 ;  /* 0x0000000807077c24 */ /* 0x001fe2000f8e0202 */
[C---:B------:R-:W-:Y:S02]  /*05e0*/  FSETP.GEU.AND P3, PT, R4.reuse, RZ, PT ;  /* 0x000000ff0400720b */ /* 0x040fe40003f6e000 */
[----:B------:R-:W-:Y:S02]  /*05f0*/  FSETP.GT.AND P0, PT, R4, RZ, PT ;  /* 0x000000ff0400720b */ /* 0x000fe40003f04000 */
[C---:B--2---:R-:W-:Y:S02]  /*0600*/  FSETP.GEU.AND P4, PT, R5.reuse, RZ, PT ;  /* 0x000000ff0500720b */ /* 0x044fe40003f8e000 */
[----:B------:R-:W-:-:S02]  /*0610*/  FSETP.GT.AND P1, PT, R5, RZ, PT ;  /* 0x000000ff0500720b */ /* 0x000fc40003f24000 */
[C---:B------:R-:W-:Y:S02]  /*0620*/  FSETP.GEU.AND P5, PT, R6.reuse, RZ, PT ;  /* 0x000000ff0600720b */ /* 0x040fe40003fae000 */
[----:B------:R-:W-:Y:S02]  /*0630*/  FSETP.GT.AND P2, PT, R6, RZ, PT ;  /* 0x000000ff0600720b */ /* 0x000fe40003f44000 */
[----:B------:R-:W-:Y:S02]  /*0640*/  SEL R8, RZ, 0xffffffff, P3 ;  /* 0xffffffffff087807 */ /* 0x000fe40001800000 */
[----:B------:R-:W-:Y:S02]  /*0650*/  SEL R9, RZ, 0xffffffff, P4 ;  /* 0xffffffffff097807 */ /* 0x000fe40002000000 */
[----:B-----5:R-:W-:Y:S01]  /*0660*/  SEL R10, RZ, 0xffffffff, P5 ;  /* 0xffffffffff0a7807 */ /* 0x020fe20002800000 */
[----:B------:R-:W-:Y:S01]  /*0670*/  @P4 IMAD.MOV R0, RZ, RZ, 0x1 ;  /* 0x00000001ff004424 */ /* 0x000fe200078e02ff */
[----:B------:R-:W-:Y:S01]  /*0680*/  @P3 IADD3 R24, PT, PT, RZ, 0x1, RZ ;  /* 0x00000001ff183810 */ /* 0x000fe20007ffe0ff */
[----:B------:R-:W-:-:S02]  /*0690*/  @!P0 IMAD.MOV R24, RZ, RZ, R8 ;  /* 0x000000ffff188224 */ /* 0x000fc400078e0208 */
[----:B------:R-:W-:Y:S02]  /*06a0*/  @P5 IMAD.MOV R25, RZ, RZ, 0x1 ;  /* 0x00000001ff195424 */ /* 0x000fe400078e02ff */
[----:B------:R-:W-:Y:S01]  /*06b0*/  @!P1 IMAD.MOV R0, RZ, RZ, R9 ;  /* 0x000000ffff009224 */ /* 0x000fe200078e0209 */
[----:B------:R-:W-:Y:S01]  /*06c0*/  @!P2 IADD3 R25, PT, PT, R10, RZ, RZ ;  /* 0x000000ff0a19a210 */ /* 0x000fe20007ffe0ff */
[----:B------:R-:W-:Y:S06]  /*06d0*/  BRA.U !UP0, `(.L_x_1) ;  /* 0x0000002d08447547 */ /* 0x000fec000b800000 */
[----:B------:R-:W0:Y:S01]  /*06e0*/  LDC.64 R26, c[0x0][0x3d8] ;  /* 0x0000f600ff1a7b82 */ /* 0x000e220000000a00 */
[----:B------:R-:W1:Y:S04]  /*06f0*/  LDS.128 R20, [UR4+0x1020] ;  /* 0x00102004ff147984 */ /* 0x000e680008000c00 */
[----:B------:R-:W2:Y:S04]  /*0700*/  LDS.128 R16, [UR4+0x1010] ;  /* 0x00101004ff107984 */ /* 0x000ea80008000c00 */
[----:B------:R-:W3:Y:S01]  /*0710*/  LDS.128 R12, [UR4+0x1030] ;  /* 0x00103004ff0c7984 */ /* 0x000ee20008000c00 */
[----:B0-----:R-:W-:-:S05]  /*0720*/  IMAD.WIDE R26, R7, 0x4, R26 ;  /* 0x00000004071a7825 */ /* 0x001fca00078e021a */
[----:B------:R-:W4:Y:S04]  /*0730*/  LDG.E R9, desc[UR6][R26.64] ;  /* 0x000000061a097981 */ /* 0x000f28000c1e1900 */
[----:B------:R-:W5:Y:S04]  /*0740*/  LDG.E R8, desc[UR6][R26.64+0x4] ;  /* 0x000004061a087981 */ /* 0x000f68000c1e1900 */
[----:B------:R0:W2:Y:S01]  /*0750*/  LDG.E R11, desc[UR6][R26.64+0x8] ;  /* 0x000008061a0b7981 */ /* 0x0000a2000c1e1900 */
[----:B------:R-:W1:Y:S01]  /*0760*/  I2F.F64 R28, R25 ;  /* 0x00000019001c7312 */ /* 0x000e620000201c00 */
[----:B------:R-:W-:Y:S01]  /*0770*/  UMOV UR4, 0x9abcaf48 ;  /* 0x9abcaf4800047882 */ /* 0x000fe20000000000 */
[----:B------:R-:W-:Y:S01]  /*0780*/  UMOV UR5, 0x3e7ad7f2 ;  /* 0x3e7ad7f200057882 */ /* 0x000fe20000000000 */
[----:B------:R-:W-:-:S02]  /*0790*/  IMAD.MOV.U32 R10, RZ, RZ, R24 ;  /* 0x000000ffff0a7224 */ /* 0x000fc400078e0018 */
[----:B------:R-:W-:Y:S02]  /*07a0*/  IMAD.MOV.U32 R24, RZ, RZ, R0 ;  /* 0x000000ffff187224 */ /* 0x000fe400078e0000 */
[----:B------:R-:W-:Y:S02]  /*07b0*/  IMAD.MOV.U32 R48, RZ, RZ, 0x3f800000 ;  /* 0x3f800000ff307424 */ /* 0x000fe400078e00ff */
[----:B0-----:R-:W-:Y:S01]  /*07c0*/  IMAD.MOV.U32 R26, RZ, RZ, RZ ;  /* 0x000000ffff1a7224 */ /* 0x001fe200078e00ff */
[----:B-1----:R-:W-:Y:S01]  /*07d0*/  DMUL R28, R28, UR4 ;  /* 0x000000041c1c7c28 */ /* 0x002fe20008000000 */
[----:B----4-:R-:W-:Y:S01]  /*07e0*/  MOV R27, R9 ;  /* 0x00000009001b7202 */ /* 0x010fe20000000f00 */
[----:B-----5:R-:W-:Y:S02]  /*07f0*/  IMAD.MOV.U32 R46, RZ, RZ, R8 ;  /* 0x000000ffff2e7224 */ /* 0x020fe400078e0008 */
[----:B--23--:R-:W-:-:S07]  /*0800*/  IMAD.MOV.U32 R47, RZ, RZ, R11 ;  /* 0x000000ffff2f7224 */ /* 0x00cfce00078e000b */
.L_x_42:
[----:B------:R-:W-:Y:S01]  /*0810*/  ISETP.GT.AND P0, PT, R2, 0x1, PT ;  /* 0x000000010200780c */ /* 0x000fe20003f04270 */
[----:B------:R-:W-:-:S12]  /*0820*/  BSSY.RECONVERGENT B2, `(.L_x_2) ;  /* 0x00000bc000027945 */ /* 0x000fd80003800200 */
[----:B--234-:R-:W-:Y:S05]  /*0830*/  @P0 BRA `(.L_x_3) ;  /* 0x00000004002c0947 */ /* 0x01cfea0003800000 */
[----:B------:R-:W-:-:S05]  /*0840*/  VIMNMX.U32 R0, PT, PT, R2, 0x2, PT ;  /* 0x0000000202007848 */ /* 0x000fca0003fe0000 */
[----:B------:R-:W-:-:S04]  /*0850*/  IMAD.SHL.U32 R0, R0, 0x4, RZ ;  /* 0x0000000400007824 */ /* 0x000fc800078e00ff */
[----:B------:R-:W0:Y:S02]  /*0860*/  LDC R32, c[0x2][R0] ;  /* 0x0080000000207b82 */ /* 0x000e240000000800 */
[----:B0-----:R-:W-:-:S04]  /*0870*/  SHF.R.S32.HI R33, RZ, 0x1f, R32 ;  /* 0x0000001fff217819 */ /* 0x001fc80000011420 */
.L_x_60:
[----:B------:R-:W-:Y:S05]  /*0880*/  BRX R32 -0x890                                                          (*"BRANCH_TARGETS .L_x_61,.L_x_62,.L_x_4"*) ;  /* 0xfffffff420dc7949 */ /* 0x000fea000383ffff */
.L_x_62:
[----:B------:R-:W-:-:S05]  /*0890*/  IMAD.MOV.U32 R0, RZ, RZ, -0x1 ;  /* 0xffffffffff007424 */ /* 0x000fca00078e00ff */
[----:B------:R-:W-:-:S04]  /*08a0*/  VIADDMNMX.U32 R0, R3, R0, 0x2, PT ;  /* 0x0000000203007446 */ /* 0x000fc80003800000 */
[----:B------:R-:W-:-:S04]  /*08b0*/  SHF.L.U32 R0, R0, 0x2, RZ ;  /* 0x0000000200007819 */ /* 0x000fc800000006ff */
[----:B------:R-:W0:Y:S02]  /*08c0*/  LDC R32, c[0x2][R0+0xc] ;  /* 0x0080030000207b82 */ /* 0x000e240000000800 */
[----:B0-----:R-:W-:-:S04]  /*08d0*/  SHF.R.S32.HI R33, RZ, 0x1f, R32 ;  /* 0x0000001fff217819 */ /* 0x001fc80000011420 */
.L_x_64:
[----:B------:R-:W-:Y:S05]  /*08e0*/  BRX R32 -0x8f0                                                          (*"BRANCH_TARGETS .L_x_65,.L_x_66,.L_x_67"*) ;  /* 0xfffffff420c47949 */ /* 0x000fea000383ffff */
.L_x_67:
[----:B------:R-:W-:-:S13]  /*08f0*/  ISETP.NE.AND P0, PT, R3, RZ, PT ;  /* 0x000000ff0300720c */ /* 0x000fda0003f05270 */
[----:B------:R-:W-:Y:S05]  /*0900*/  @P0 BRA `(.L_x_4) ;  /* 0x0000000800b40947 */ /* 0x000fea0003800000 */
[----:B------:R-:W0:Y:S01]  /*0910*/  LDC.64 R32, c[0x0][0x398] ;  /* 0x0000e600ff207b82 */ /* 0x000e220000000a00 */
[----:B------:R-:W-:-:S04]  /*0920*/  IMAD R35, R26, 0x3, RZ ;  /* 0x000000031a237824 */ /* 0x000fc800078e02ff */
[----:B0-----:R-:W-:-:S05]  /*0930*/  IMAD.WIDE.U32 R32, R35, 0x4, R32 ;  /* 0x0000000423207825 */ /* 0x001fca00078e0020 */
[----:B------:R-:W2:Y:S01]  /*0940*/  LDG.E R16, desc[UR6][R32.64] ;  /* 0x0000000620107981 */ /* 0x000ea2000c1e1900 */
[----:B------:R-:W0:Y:S01]  /*0950*/  S2UR UR5, SR_CgaCtaId ;  /* 0x00000000000579c3 */ /* 0x000e220000008800 */
[----:B------:R-:W-:Y:S02]  /*0960*/  UMOV UR4, 0x400 ;  /* 0x0000040000047882 */ /* 0x000fe40000000000 */
[----:B0-----:R-:W-:-:S09]  /*0970*/  ULEA UR4, UR5, UR4, 0x18 ;  /* 0x0000000405047291 */ /* 0x001fd2000f8ec0ff */
[----:B--2---:R0:W-:Y:S01]  /*0980*/  STS [UR4+0x1010], R16 ;  /* 0x00101010ff007988 */ /* 0x0041e20008000804 */
[----:B------:R-:W-:Y:S05]  /*0990*/  BRA `(.L_x_4) ;  /* 0x0000000800907947 */ /* 0x000fea0003800000 */
.L_x_65:
        /* <DEDUP_REMOVED lines=9> */
.L_x_66:
        /* <DEDUP_REMOVED lines=9> */
.L_x_61:
[----:B------:R-:W-:-:S05]  /*0ac0*/  IMAD.MOV.U32 R0, RZ, RZ, -0x1 ;  /* 0xffffffffff007424 */ /* 0x000fca00078e00ff */
[----:B------:R-:W-:-:S05]  /*0ad0*/  VIADDMNMX.U32 R0, R3, R0, 0x2, PT ;  /* 0x0000000203007446 */ /* 0x000fca0003800000 */
[----:B------:R-:W-:-:S04]  /*0ae0*/  IMAD.SHL.U32 R0, R0, 0x4, RZ ;  /* 0x0000000400007824 */ /* 0x000fc800078e00ff */
[----:B------:R-:W0:Y:S02]  /*0af0*/  LDC R32, c[0x2][R0+0x30] ;  /* 0x00800c0000207b82 */ /* 0x000e240000000800 */
[----:B0-----:R-:W-:-:S04]  /*0b00*/  SHF.R.S32.HI R33, RZ, 0x1f, R32 ;  /* 0x0000001fff217819 */ /* 0x001fc80000011420 */
.L_x_68:
[----:B------:R-:W-:Y:S05]  /*0b10*/  BRX R32 -0xb20                                                          (*"BRANCH_TARGETS .L_x_69,.L_x_70,.L_x_71"*) ;  /* 0xfffffff420387949 */ /* 0x000fea000383ffff */
.L_x_71:
        /* <DEDUP_REMOVED lines=11> */
.L_x_69:
        /* <DEDUP_REMOVED lines=9> */
.L_x_70:
        /* <DEDUP_REMOVED lines=9> */
.L_x_3:
[----:B------:R-:W-:-:S05]  /*0cf0*/  IMAD.MOV.U32 R33, RZ, RZ, 0x2 ;  /* 0x00000002ff217424 */ /* 0x000fca00078e00ff */
[----:B------:R-:W-:-:S05]  /*0d00*/  VIADDMNMX.U32 R0, R2, 0xfffffffe, R33, PT ;  /* 0xfffffffe02007846 */ /* 0x000fca0003800021 */
[----:B------:R-:W-:-:S04]  /*0d10*/  IMAD.SHL.U32 R0, R0, 0x4, RZ ;  /* 0x0000000400007824 */ /* 0x000fc800078e00ff */
[----:B------:R-:W0:Y:S02]  /*0d20*/  LDC R32, c[0x2][R0+0x18] ;  /* 0x0080060000207b82 */ /* 0x000e240000000800 */
[----:B0-----:R-:W-:-:S04]  /*0d30*/  SHF.R.S32.HI R33, RZ, 0x1f, R32 ;  /* 0x0000001fff217819 */ /* 0x001fc80000011420 */
.L_x_72:
[----:B------:R-:W-:Y:S05]  /*0d40*/  BRX R32 -0xd50                                                          (*"BRANCH_TARGETS .L_x_73,.L_x_74,.L_x_4"*) ;  /* 0xfffffff020ac7949 */ /* 0x000fea000383ffff */
.L_x_74:
[----:B------:R-:W-:-:S04]  /*0d50*/  MOV R0, 0xffffffff ;  /* 0xffffffff00007802 */ /* 0x000fc80000000f00 */
[----:B------:R-:W-:-:S05]  /*0d60*/  VIADDMNMX.U32 R0, R3, R0, 0x2, PT ;  /* 0x0000000203007446 */ /* 0x000fca0003800000 */
[----:B------:R-:W-:-:S04]  /*0d70*/  IMAD.SHL.U32 R0, R0, 0x4, RZ ;  /* 0x0000000400007824 */ /* 0x000fc800078e00ff */
[----:B------:R-:W0:Y:S02]  /*0d80*/  LDC R32, c[0x2][R0+0x24] ;  /* 0x0080090000207b82 */ /* 0x000e240000000800 */
[----:B0-----:R-:W-:-:S04]  /*0d90*/  SHF.R.S32.HI R33, RZ, 0x1f, R32 ;  /* 0x0000001fff217819 */ /* 0x001fc80000011420 */
.L_x_76:
[----:B------:R-:W-:Y:S05]  /*0da0*/  BRX R32 -0xdb0                                                          (*"BRANCH_TARGETS .L_x_77,.L_x_78,.L_x_79"*) ;  /* 0xfffffff020947949 */ /* 0x000fea000383ffff */
.L_x_79:
[----:B------:R-:W-:-:S13]  /*0db0*/  ISETP.NE.AND P0, PT, R3, RZ, PT ;  /* 0x000000ff0300720c */ /* 0x000fda0003f05270 */
[----:B------:R-:W-:Y:S05]  /*0dc0*/  @P0 BRA `(.L_x_4) ;  /* 0x0000000400840947 */ /* 0x000fea0003800000 */
[----:B------:R-:W-:Y:S01]  /*0dd0*/  I2FP.F32.S32 R35, R13 ;  /* 0x0000000d00237245 */ /* 0x000fe20000201400 */
[----:B------:R-:W-:Y:S01]  /*0de0*/  FADD R0, R19, -R16 ;  /* 0x8000001013007221 */ /* 0x000fe20000000000 */
[----:B------:R-:W-:Y:S02]  /*0df0*/  BSSY.RECONVERGENT B3, `(.L_x_5) ;  /* 0x000000d000037945 */ /* 0x000fe40003800200 */
[----:B------:R-:W0:Y:S08]  /*0e00*/  MUFU.RCP R22, R35 ;  /* 0x0000002300167308 */ /* 0x000e300000001000 */
[----:B------:R-:W1:Y:S01]  /*0e10*/  FCHK P0, R0, R35 ;  /* 0x0000002300007302 */ /* 0x000e620000000000 */
[----:B0-----:R-:W-:-:S04]  /*0e20*/  FFMA R33, -R35, R22, 1 ;  /* 0x3f80000023217423 */ /* 0x001fc80000000116 */
[----:B------:R-:W-:-:S04]  /*0e30*/  FFMA R33, R22, R33, R22 ;  /* 0x0000002116217223 */ /* 0x000fc80000000016 */
[----:B------:R-:W-:-:S04]  /*0e40*/  FFMA R22, R0, R33, RZ ;  /* 0x0000002100167223 */ /* 0x000fc800000000ff */
[----:B------:R-:W-:-:S04]  /*0e50*/  FFMA R32, -R35, R22, R0 ;  /* 0x0000001623207223 */ /* 0x000fc80000000100 */
[----:B------:R-:W-:Y:S01]  /*0e60*/  FFMA R22, R33, R32, R22 ;  /* 0x0000002021167223 */ /* 0x000fe20000000016 */
[----:B-1----:R-:W-:Y:S06]  /*0e70*/  @!P0 BRA `(.L_x_6) ;  /* 0x0000000000108947 */ /* 0x002fec0003800000 */
[----:B------:R-:W-:Y:S01]  /*0e80*/  IMAD.MOV.U32 R33, RZ, RZ, R35 ;  /* 0x000000ffff217224 */ /* 0x000fe200078e0023 */
[----:B------:R-:W-:-:S07]  /*0e90*/  MOV R32, 0xeb0 ;  /* 0x00000eb000207802 */ /* 0x000fce0000000f00 */
[----:B------:R-:W-:Y:S05]  /*0ea0*/  CALL.REL.NOINC `($__internal_1_$__cuda_sm3x_div_rn_noftz_f32_slowpath) ;  /* 0x0000002800f47944 */ /* 0x000fea0003c00000 */
[----:B------:R-:W-:-:S07]  /*0eb0*/  IMAD.MOV.U32 R22, RZ, RZ, R0 ;  /* 0x000000ffff167224 */ /* 0x000fce00078e0000 */
.L_x_6:
[----:B------:R-:W-:Y:S05]  /*0ec0*/  BSYNC.RECONVERGENT B3 ;  /* 0x0000000000037941 */ /* 0x000fea0003800200 */
.L_x_5:
[----:B------:R-:W0:Y:S01]  /*0ed0*/  S2UR UR5, SR_CgaCtaId ;  /* 0x00000000000579c3 */ /* 0x000e220000008800 */
[----:B------:R-:W-:Y:S02]  /*0ee0*/  UMOV UR4, 0x400 ;  /* 0x0000040000047882 */ /* 0x000fe40000000000 */
[----:B0-----:R-:W-:-:S09]  /*0ef0*/  ULEA UR4, UR5, UR4, 0x18 ;  /* 0x0000000405047291 */ /* 0x001fd2000f8ec0ff */
[----:B------:R2:W-:Y:S01]  /*0f00*/  STS [UR4+0x1028], R22 ;  /* 0x00102816ff007988 */ /* 0x0005e20008000804 */
[----:B------:R-:W-:Y:S05]  /*0f10*/  BRA `(.L_x_4) ;  /* 0x0000000400307947 */ /* 0x000fea0003800000 */
.L_x_77:
        /* <DEDUP_REMOVED lines=14> */
[----:B------:R-:W-:-:S07]  /*1000*/  MOV R23, R0 ;  /* 0x0000000000177202 */ /* 0x000fce0000000f00 */
.L_x_8:
[----:B------:R-:W-:Y:S05]  /*1010*/  BSYNC.RECONVERGENT B3 ;  /* 0x0000000000037941 */ /* 0x000fea0003800200 */
.L_x_7:
[----:B------:R-:W0:Y:S01]  /*1020*/  S2UR UR5, SR_CgaCtaId ;  /* 0x00000000000579c3 */ /* 0x000e220000008800 */
[----:B------:R-:W-:Y:S02]  /*1030*/  UMOV UR4, 0x400 ;  /* 0x0000040000047882 */ /* 0x000fe40000000000 */
[----:B0-----:R-:W-:-:S09]  /*1040*/  ULEA UR4, UR5, UR4, 0x18 ;  /* 0x0000000405047291 */ /* 0x001fd2000f8ec0ff */
[----:B------:R0:W-:Y:S01]  /*1050*/  STS [UR4+0x102c], R23 ;  /* 0x00102c17ff007988 */ /* 0x0001e20008000804 */
[----:B------:R-:W-:Y:S05]  /*1060*/  BRA `(.L_x_4) ;  /* 0x0000000000dc7947 */ /* 0x000fea0003800000 */
.L_x_78:
        /* <DEDUP_REMOVED lines=15> */
.L_x_10:
[----:B------:R-:W-:Y:S05]  /*1160*/  BSYNC.RECONVERGENT B3 ;  /* 0x0000000000037941 */ /* 0x000fea0003800200 */
.L_x_9:
[----:B------:R-:W0:Y:S01]  /*1170*/  S2UR UR5, SR_CgaCtaId ;  /* 0x00000000000579c3 */ /* 0x000e220000008800 */
[----:B------:R-:W-:Y:S02]  /*1180*/  UMOV UR4, 0x400 ;  /* 0x0000040000047882 */ /* 0x000fe40000000000 */
[----:B0-----:R-:W-:-:S09]  /*1190*/  ULEA UR4, UR5, UR4, 0x18 ;  /* 0x0000000405047291 */ /* 0x001fd2000f8ec0ff */
[----:B------:R1:W-:Y:S01]  /*11a0*/  STS [UR4+0x1030], R12 ;  /* 0x0010300cff007988 */ /* 0x0003e20008000804 */
[----:B------:R-:W-:Y:S05]  /*11b0*/  BRA `(.L_x_4) ;  /* 0x0000000000887947 */ /* 0x000fea0003800000 */
.L_x_73:
[----:B------:R-:W-:-:S05]  /*11c0*/  IMAD.MOV.U32 R0, RZ, RZ, -0x1 ;  /* 0xffffffffff007424 */ /* 0x000fca00078e00ff */
[----:B------:R-:W-:-:S05]  /*11d0*/  VIADDMNMX.U32 R0, R3, R0, 0x2, PT ;  /* 0x0000000203007446 */ /* 0x000fca0003800000 */
[----:B------:R-:W-:-:S04]  /*11e0*/  IMAD.SHL.U32 R0, R0, 0x4, RZ ;  /* 0x0000000400007824 */ /* 0x000fc800078e00ff */
[----:B------:R-:W0:Y:S02]  /*11f0*/  LDC R32, c[0x2][R0+0x3c] ;  /* 0x00800f0000207b82 */ /* 0x000e240000000800 */
[----:B0-----:R-:W-:-:S04]  /*1200*/  SHF.R.S32.HI R33, RZ, 0x1f, R32 ;  /* 0x0000001fff217819 */ /* 0x001fc80000011420 */
.L_x_80:
[----:B------:R-:W-:Y:S05]  /*1210*/  BRX R32 -0x1220                                                         (*"BRANCH_TARGETS .L_x_81,.L_x_82,.L_x_83"*) ;  /* 0xffffffec20787949 */ /* 0x000fea000383ffff */
.L_x_83:
        /* <DEDUP_REMOVED lines=11> */
.L_x_81:
        /* <DEDUP_REMOVED lines=9> */
.L_x_82:
[----:B------:R-:W0:Y:S01]  /*1360*/  LDC.64 R32, c[0x0][0x3a0] ;  /* 0x0000e800ff207b82 */ /* 0x000e220000000a00 */
[----:B------:R-:W-:-:S04]  /*1370*/  IMAD R21, R26, 0x3, RZ ;  /* 0x000000031a157824 */ /* 0x000fc800078e02ff */
[----:B0-----:R-:W-:-:S05]  /*1380*/  IMAD.WIDE.U32 R32, R21, 0x4, R32 ;  /* 0x0000000415207825 */ /* 0x001fca00078e0020 */
[----:B------:R-:W2:Y:S01]  /*1390*/  LDG.E R21, desc[UR6][R32.64+0x8] ;  /* 0x0000080620157981 */ /* 0x000ea2000c1e1900 */
[----:B------:R-:W0:Y:S01]  /*13a0*/  S2UR UR5, SR_CgaCtaId ;  /* 0x00000000000579c3 */ /* 0x000e220000008800 */
[----:B------:R-:W-:Y:S02]  /*13b0*/  UMOV UR4, 0x400 ;  /* 0x0000040000047882 */ /* 0x000fe40000000000 */
[----:B0-----:R-:W-:-:S09]  /*13c0*/  ULEA UR4, UR5, UR4, 0x18 ;  /* 0x0000000405047291 */ /* 0x001fd2000f8ec0ff */
[----:B--2---:R4:W-:Y:S03]  /*13d0*/  STS [UR4+0x1024], R21 ;  /* 0x00102415ff007988 */ /* 0x0049e60008000804 */
.L_x_4:
[----:B------:R-:W-:Y:S05]  /*13e0*/  BSYNC.RECONVERGENT B2 ;  /* 0x0000000000027941 */ /* 0x000fea0003800200 */
.L_x_2:
[----:B------:R-:W5:Y:S01]  /*13f0*/  MUFU.RCP R33, R4 ;  /* 0x0000000400217308 */ /* 0x000f620000001000 */
[----:B------:R-:W-:Y:S01]  /*1400*/  FADD R0, -R9, R16 ;  /* 0x0000001009007221 */ /* 0x000fe20000000100 */
[----:B------:R-:W-:Y:S06]  /*1410*/  BSSY.RECONVERGENT B2, `(.L_x_11) ;  /* 0x000000c000027945 */ /* 0x000fec0003800200 */
[----:B------:R-:W0:Y:S01]  /*1420*/  FCHK P0, R0, R4 ;  /* 0x0000000400007302 */ /* 0x000e220000000000 */
[----:B-----5:R-:W-:-:S04]  /*1430*/  FFMA R32, -R4, R33, 1 ;  /* 0x3f80000004207423 */ /* 0x020fc80000000121 */
[----:B------:R-:W-:-:S04]  /*1440*/  FFMA R33, R33, R32, R33 ;  /* 0x0000002021217223 */ /* 0x000fc80000000021 */
[----:B------:R-:W-:-:S04]  /*1450*/  FFMA R34, R0, R33, RZ ;  /* 0x0000002100227223 */ /* 0x000fc800000000ff */
[----:B------:R-:W-:-:S04]  /*1460*/  FFMA R32, -R4, R34, R0 ;  /* 0x0000002204207223 */ /* 0x000fc80000000100 */
[----:B------:R-:W-:Y:S01]  /*1470*/  FFMA R34, R33, R32, R34 ;  /* 0x0000002021227223 */ /* 0x000fe20000000022 */
[----:B0-----:R-:W-:Y:S06]  /*1480*/  @!P0 BRA `(.L_x_12) ;  /* 0x0000000000108947 */ /* 0x001fec0003800000 */
[----:B------:R-:W-:Y:S02]  /*1490*/  MOV R33, R4 ;  /* 0x0000000400217202 */ /* 0x000fe40000000f00 */
[----:B------:R-:W-:-:S07]  /*14a0*/  MOV R32, 0x14c0 ;  /* 0x000014c000207802 */ /* 0x000fce0000000f00 */
[----:B-1234-:R-:W-:Y:S05]  /*14b0*/  CALL.REL.NOINC `($__internal_1_$__cuda_sm3x_div_rn_noftz_f32_slowpath) ;  /* 0x0000002400707944 */ /* 0x01efea0003c00000 */
[----:B------:R-:W-:-:S07]  /*14c0*/  IMAD.MOV.U32 R34, RZ, RZ, R0 ;  /* 0x000000ffff227224 */ /* 0x000fce00078e0000 */
.L_x_12:
[----:B------:R-:W-:Y:S05]  /*14d0*/  BSYNC.RECONVERGENT B2 ;  /* 0x0000000000027941 */ /* 0x000fea0003800200 */
.L_x_11:
[----:B------:R-:W0:Y:S01]  /*14e0*/  MUFU.RCP R33, R4 ;  /* 0x0000000400217308 */ /* 0x000e220000001000 */
[----:B------:R-:W-:Y:S01]  /*14f0*/  FADD R35, -R9, R19 ;  /* 0x0000001309237221 */ /* 0x000fe20000000100 */
[----:B------:R-:W-:Y:S06]  /*1500*/  BSSY.RECONVERGENT B2, `(.L_x_13) ;  /* 0x000000d000027945 */ /* 0x000fec0003800200 */
[----:B------:R-:W5:Y:S01]  /*1510*/  FCHK P0, R35, R4 ;  /* 0x0000000423007302 */ /* 0x000f620000000000 */
[----:B0-----:R-:W-:-:S04]  /*1520*/  FFMA R0, -R4, R33, 1 ;  /* 0x3f80000004007423 */ /* 0x001fc80000000121 */
[----:B------:R-:W-:-:S04]  /*1530*/  FFMA R0, R33, R0, R33 ;  /* 0x0000000021007223 */ /* 0x000fc80000000021 */
[----:B------:R-:W-:-:S04]  /*1540*/  FFMA R33, R0, R35, RZ ;  /* 0x0000002300217223 */ /* 0x000fc800000000ff */
[----:B------:R-:W-:-:S04]  /*1550*/  FFMA R32, -R4, R33, R35 ;  /* 0x0000002104207223 */ /* 0x000fc80000000123 */
[----:B------:R-:W-:Y:S01]  /*1560*/  FFMA R33, R0, R32, R33 ;  /* 0x0000002000217223 */ /* 0x000fe20000000021 */
[----:B-----5:R-:W-:Y:S06]  /*1570*/  @!P0 BRA `(.L_x_14) ;  /* 0x0000000000148947 */ /* 0x020fec0003800000 */
[----:B------:R-:W-:Y:S01]  /*1580*/  IMAD.MOV.U32 R0, RZ, RZ, R35 ;  /* 0x000000ffff007224 */ /* 0x000fe200078e0023 */
[----:B------:R-:W-:Y:S01]  /*1590*/  MOV R32, 0x15c0 ;  /* 0x000015c000207802 */ /* 0x000fe20000000f00 */
[----:B------:R-:W-:-:S07]  /*15a0*/  IMAD.MOV.U32 R33, RZ, RZ, R4 ;  /* 0x000000ffff217224 */ /* 0x000fce00078e0004 */
[----:B-1234-:R-:W-:Y:S05]  /*15b0*/  CALL.REL.NOINC `($__internal_1_$__cuda_sm3x_div_rn_noftz_f32_slowpath) ;  /* 0x0000002400307944 */ /* 0x01efea0003c00000 */
[----:B------:R-:W-:-:S07]  /*15c0*/  IMAD.MOV.U32 R33, RZ, RZ, R0 ;  /* 0x000000ffff217224 */ /* 0x000fce00078e0000 */
.L_x_14:
[----:B------:R-:W-:Y:S05]  /*15d0*/  BSYNC.RECONVERGENT B2 ;  /* 0x0000000000027941 */ /* 0x000fea0003800200 */
.L_x_13:
[-C--:B------:R-:W-:Y:S01]  /*15e0*/  FFMA R0, R5, R33.reuse, R8 ;  /* 0x0000002105007223 */ /* 0x080fe20000000008 */
[----:B------:R-:W-:Y:S01]  /*15f0*/  FFMA R35, R6, R33, R11 ;  /* 0x0000002106237223 */ /* 0x000fe2000000000b */
[----:B------:R-:W0:Y:S01]  /*1600*/  MUFU.RCP R32, R5 ;  /* 0x0000000500207308 */ /* 0x000e220000001000 */
[----:B------:R-:W-:Y:S01]  /*1610*/  FFMA R37, RZ, R34, 1 ;  /* 0x3f800000ff257423 */ /* 0x000fe20000000022 */
[----:B------:R-:W-:Y:S01]  /*1620*/  PLOP3.LUT P1, PT, PT, PT, PT, 0x8, 0x80 ;  /* 0x000000000080781c */ /* 0x000fe20003f2e170 */
[----:B------:R-:W-:Y:S01]  /*1630*/  BSSY.RECONVERGENT B2, `(.L_x_15) ;  /* 0x0000018000027945 */ /* 0x000fe20003800200 */
[----:B------:R-:W-:-:S04]  /*1640*/  FSETP.GTU.AND P0, PT, R0, R20, PT ;  /* 0x000000140000720b */ /* 0x000fc80003f0c000 */
[----:B------:R-:W-:Y:S01]  /*1650*/  FSETP.GTU.OR P0, PT, R17, R0, P0 ;  /* 0x000000001100720b */ /* 0x000fe2000070c400 */
[----:B------:R-:W-:-:S03]  /*1660*/  FADD R0, -R8, R17 ;  /* 0x0000001108007221 */ /* 0x000fc60000000100 */
[----:B------:R-:W-:-:S13]  /*1670*/  FSETP.GTU.OR P0, PT, R18, R35, P0 ;  /* 0x000000231200720b */ /* 0x000fda000070c400 */
[----:B------:R-:W-:Y:S01]  /*1680*/  @!P0 FSETP.GTU.AND P2, PT, R35, R21, PT ;  /* 0x000000152300820b */ /* 0x000fe20003f4c000 */
[----:B0-----:R-:W-:-:S03]  /*1690*/  FFMA R35, -R5, R32, 1 ;  /* 0x3f80000005237423 */ /* 0x001fc60000000120 */
[----:B------:R-:W-:Y:S01]  /*16a0*/  @!P0 FSETP.GE.AND P2, PT, R33, RZ, !P2 ;  /* 0x000000ff2100820b */ /* 0x000fe20005746000 */
[----:B------:R-:W-:-:S03]  /*16b0*/  FFMA R35, R32, R35, R32 ;  /* 0x0000002320237223 */ /* 0x000fc60000000020 */
[C---:B------:R-:W-:Y:S01]  /*16c0*/  @!P0 FSETP.LT.AND P1, PT, R33.reuse, R37, P2 ;  /* 0x000000252100820b */ /* 0x040fe20001721000 */
[----:B------:R-:W0:Y:S01]  /*16d0*/  FCHK P0, R0, R5 ;  /* 0x0000000500007302 */ /* 0x000e220000000000 */
[----:B------:R-:W-:Y:S02]  /*16e0*/  FFMA R36, R0, R35, RZ ;  /* 0x0000002300247223 */ /* 0x000fe400000000ff */
[----:B------:R-:W-:-:S04]  /*16f0*/  FSETP.LT.AND P1, PT, R33, R34, P1 ;  /* 0x000000222100720b */ /* 0x000fc80000f21000 */
[----:B------:R-:W-:-:S05]  /*1700*/  FSEL R32, RZ, 1, !P1 ;  /* 0x3f800000ff207808 */ /* 0x000fca0004800000 */
[----:B------:R-:W-:Y:S01]  /*1710*/  FFMA R33, R32, R33, R37 ;  /* 0x0000002120217223 */ /* 0x000fe20000000025 */
[----:B------:R-:W-:-:S04]  /*1720*/  FFMA R32, -R5, R36, R0 ;  /* 0x0000002405207223 */ /* 0x000fc80000000100 */
[----:B------:R-:W-:Y:S01]  /*1730*/  FSET.BF.LT.AND R34, R33, R48, PT ;  /* 0x000000302122720a */ /* 0x000fe20003801000 */
[----:B------:R-:W-:-:S04]  /*1740*/  FFMA R35, R35, R32, R36 ;  /* 0x0000002023237223 */ /* 0x000fc80000000024 */
[----:B------:R-:W-:Y:S01]  /*1750*/  FMUL R34, R33, R34 ;  /* 0x0000002221227220 */ /* 0x000fe20000400000 */
[----:B0-----:R-:W-:Y:S06]  /*1760*/  @!P0 BRA `(.L_x_16) ;  /* 0x0000000000108947 */ /* 0x001fec0003800000 */
[----:B------:R-:W-:Y:S02]  /*1770*/  MOV R33, R5 ;  /* 0x0000000500217202 */ /* 0x000fe40000000f00 */
[----:B------:R-:W-:-:S07]  /*1780*/  MOV R32, 0x17a0 ;  /* 0x000017a000207802 */ /* 0x000fce0000000f00 */
[----:B-1234-:R-:W-:Y:S05]  /*1790*/  CALL.REL.NOINC `($__internal_1_$__cuda_sm3x_div_rn_noftz_f32_slowpath) ;  /* 0x0000002000b87944 */ /* 0x01efea0003c00000 */
[----:B------:R-:W-:-:S07]  /*17a0*/  IMAD.MOV.U32 R35, RZ, RZ, R0 ;  /* 0x000000ffff237224 */ /* 0x000fce00078e0000 */
.L_x_16:
[----:B------:R-:W-:Y:S05]  /*17b0*/  BSYNC.RECONVERGENT B2 ;  /* 0x0000000000027941 */ /* 0x000fea0003800200 */
.L_x_15:
        /* <DEDUP_REMOVED lines=15> */
.L_x_18:
[----:B------:R-:W-:Y:S05]  /*18b0*/  BSYNC.RECONVERGENT B2 ;  /* 0x0000000000027941 */ /* 0x000fea0003800200 */
.L_x_17:
        /* <DEDUP_REMOVED lines=12> */
[----:B------:R-:W-:-:S04]  /*1980*/  @!P0 FSETP.GE.AND P2, PT, R32, RZ, !P2 ;  /* 0x000000ff2000820b */ /* 0x000fc80005746000 */
[C---:B------:R-:W-:Y:S01]  /*1990*/  @!P0 FSETP.LT.AND P1, PT, R32.reuse, R38, P2 ;  /* 0x000000262000820b */ /* 0x040fe20001721000 */
[----:B------:R-:W0:Y:S03]  /*19a0*/  FCHK P0, R0, R6 ;  /* 0x0000000600007302 */ /* 0x000e260000000000 */
[----:B------:R-:W-:Y:S01]  /*19b0*/  FSETP.LT.AND P1, PT, R32, R35, P1 ;  /* 0x000000232000720b */ /* 0x000fe20000f21000 */
[----:B------:R-:W-:-:S03]  /*19c0*/  FFMA R35, R33, R36, R33 ;  /* 0x0000002421237223 */ /* 0x000fc60000000021 */
[----:B------:R-:W-:Y:S01]  /*19d0*/  FSEL R33, RZ, 1, !P1 ;  /* 0x3f800000ff217808 */ /* 0x000fe20004800000 */
[----:B------:R-:W-:-:S04]  /*19e0*/  FFMA R36, R0, R35, RZ ;  /* 0x0000002300247223 */ /* 0x000fc800000000ff */
        /* <DEDUP_REMOVED lines=10> */
.L_x_20:
[----:B------:R-:W-:Y:S05]  /*1a90*/  BSYNC.RECONVERGENT B2 ;  /* 0x0000000000027941 */ /* 0x000fea0003800200 */
.L_x_19:
        /* <DEDUP_REMOVED lines=14> */
.L_x_22:
[----:B------:R-:W-:Y:S05]  /*1b80*/  BSYNC.RECONVERGENT B2 ;  /* 0x0000000000027941 */ /* 0x000fea0003800200 */
.L_x_21:
[CC--:B------:R-:W-:Y:S01]  /*1b90*/  FFMA R32, R4.reuse, R0.reuse, R9 ;  /* 0x0000000004207223 */ /* 0x0c0fe20000000009 */
[----:B------:R-:W-:Y:S01]  /*1ba0*/  FFMA R36, R5, R0, R8 ;  /* 0x0000000005247223 */ /* 0x000fe20000000008 */
[----:B------:R-:W-:Y:S01]  /*1bb0*/  PLOP3.LUT P1, PT, PT, PT, PT, 0x8, 0x80 ;  /* 0x000000000080781c */ /* 0x000fe20003f2e170 */
[----:B------:R-:W-:Y:S01]  /*1bc0*/  IMAD.MOV.U32 R49, RZ, RZ, RZ ;  /* 0x000000ffff317224 */ /* 0x000fe200078e00ff */
[----:B------:R-:W-:Y:S01]  /*1bd0*/  FSETP.GEU.AND P3, PT, R4, RZ, PT ;  /* 0x000000ff0400720b */ /* 0x000fe20003f6e000 */
[----:B------:R-:W-:Y:S01]  /*1be0*/  UMOV UR4, 0x9abcaf48 ;  /* 0x9abcaf4800047882 */ /* 0x000fe20000000000 */
[----:B------:R-:W-:Y:S01]  /*1bf0*/  FSETP.GTU.AND P0, PT, R32, R19, PT ;  /* 0x000000132000720b */ /* 0x000fe20003f0c000 */
[----:B------:R-:W-:Y:S01]  /*1c00*/  UMOV UR5, 0x3e7ad7f2 ;  /* 0x3e7ad7f200057882 */ /* 0x000fe20000000000 */
[----:B------:R-:W-:Y:S02]  /*1c10*/  BSSY.RECONVERGENT B0, `(.L_x_23) ;  /* 0x0000030000007945 */ /* 0x000fe40003800200 */
[----:B------:R-:W-:-:S02]  /*1c20*/  FSETP.GTU.OR P0, PT, R16, R32, P0 ;  /* 0x000000201000720b */ /* 0x000fc4000070c400 */
[----:B------:R-:W0:Y:S02]  /*1c30*/  F2F.F64.F32 R32, R22 ;  /* 0x0000001600207310 */ /* 0x000e240000201800 */
[----:B------:R-:W-:-:S03]  /*1c40*/  FSETP.GTU.OR P0, PT, R17, R36, P0 ;  /* 0x000000241100720b */ /* 0x000fc6000070c400 */
[----:B------:R-:W-:-:S10]  /*1c50*/  @P3 IADD3 R49, PT, PT, RZ, 0x1, RZ ;  /* 0x00000001ff313810 */ /* 0x000fd40007ffe0ff */
[----:B------:R-:W-:Y:S01]  /*1c60*/  @!P0 FSETP.GTU.AND P2, PT, R36, R20, PT ;  /* 0x000000142400820b */ /* 0x000fe20003f4c000 */
[----:B------:R-:W-:Y:S01]  /*1c70*/  FFMA R36, RZ, R35, 1 ;  /* 0x3f800000ff247423 */ /* 0x000fe20000000023 */
[----:B0-----:R-:W0:Y:S02]  /*1c80*/  MUFU.RCP64H R37, R33 ;  /* 0x0000002100257308 */ /* 0x001e240000001800 */
[----:B------:R-:W-:-:S04]  /*1c90*/  @!P0 FSETP.GE.AND P2, PT, R0, RZ, !P2 ;  /* 0x000000ff0000820b */ /* 0x000fc80005746000 */
[----:B------:R-:W-:Y:S02]  /*1ca0*/  @!P0 FSETP.LT.AND P1, PT, R0, R36, P2 ;  /* 0x000000240000820b */ /* 0x000fe40001721000 */
[----:B------:R-:W-:Y:S02]  /*1cb0*/  FSETP.GT.AND P2, PT, R4, RZ, PT ;  /* 0x000000ff0400720b */ /* 0x000fe40003f44000 */
[----:B------:R-:W-:Y:S02]  /*1cc0*/  FSETP.LT.AND P1, PT, R0, R35, P1 ;  /* 0x000000230000720b */ /* 0x000fe40000f21000 */
[----:B------:R-:W-:Y:S02]  /*1cd0*/  FSETP.GTU.AND P0, PT, R16, R9, PT ;  /* 0x000000091000720b */ /* 0x000fe40003f0c000 */
[----:B------:R-:W-:-:S05]  /*1ce0*/  FSEL R35, RZ, 1, !P1 ;  /* 0x3f800000ff237808 */ /* 0x000fca0004800000 */
[----:B------:R-:W-:Y:S01]  /*1cf0*/  FFMA R39, R35, R0, R36 ;  /* 0x0000000023277223 */ /* 0x000fe20000000024 */
[----:B------:R-:W-:Y:S02]  /*1d00*/  SEL R36, RZ, 0xffffffff, P3 ;  /* 0xffffffffff247807 */ /* 0x000fe40001800000 */
[----:B------:R-:W-:Y:S02]  /*1d10*/  FSET.BF.GTU.AND R35, R9, R19, PT ;  /* 0x000000130923720a */ /* 0x000fe4000380c000 */
[----:B------:R-:W-:Y:S01]  /*1d20*/  FSET.BF.LT.AND R0, R39, R34, PT ;  /* 0x000000222700720a */ /* 0x000fe20003801000 */
[----:B------:R-:W-:Y:S01]  /*1d30*/  @!P2 IMAD.MOV R49, RZ, RZ, R36 ;  /* 0x000000ffff31a224 */ /* 0x000fe200078e0224 */
[----:B------:R-:W-:Y:S01]  /*1d40*/  FSEL R43, R35, 1, !P0 ;  /* 0x3f800000232b7808 */ /* 0x000fe20004000000 */
[----:B------:R-:W-:Y:S02]  /*1d50*/  IMAD.MOV.U32 R36, RZ, RZ, 0x1 ;  /* 0x00000001ff247424 */ /* 0x000fe400078e00ff */
[----:B------:R-:W-:Y:S01]  /*1d60*/  FMUL R0, R39, R0 ;  /* 0x0000000027007220 */ /* 0x000fe20000400000 */
[----:B------:R-:W5:Y:S03]  /*1d70*/  I2F.F64 R40, R49 ;  /* 0x0000003100287312 */ /* 0x000f660000201c00 */
[----:B------:R-:W-:Y:S01]  /*1d80*/  FMUL R48, R0, R43 ;  /* 0x0000002b00307220 */ /* 0x000fe20000400000 */
[----:B0-----:R-:W-:-:S03]  /*1d90*/  DFMA R34, -R32, R36, 1 ;  /* 0x3ff000002022742b */ /* 0x001fc60000000124 */
[----:B------:R-:W-:-:S05]  /*1da0*/  FFMA R42, R4, R48, R9 ;  /* 0x00000030042a7223 */ /* 0x000fca0000000009 */
[----:B------:R-:W-:Y:S01]  /*1db0*/  DFMA R34, R34, R34, R34 ;  /* 0x000000222222722b */ /* 0x000fe20000000022 */
[----:B------:R-:W0:Y:S01]  /*1dc0*/  F2F.F64.F32 R42, R42 ;  /* 0x0000002a002a7310 */ /* 0x000e220000201800 */
[----:B-----5:R-:W-:-:S06]  /*1dd0*/  DMUL R40, R40, UR4 ;  /* 0x0000000428287c28 */ /* 0x020fcc0008000000 */
[----:B------:R-:W-:Y:S01]  /*1de0*/  DFMA R34, R36, R34, R36 ;  /* 0x000000222422722b */ /* 0x000fe20000000024 */
[----:B------:R-:W5:Y:S07]  /*1df0*/  F2F.F64.F32 R36, R16 ;  /* 0x0000001000247310 */ /* 0x000f6e0000201800 */
[C---:B------:R-:W-:Y:S02]  /*1e00*/  DFMA R38, -R32.reuse, R34, 1 ;  /* 0x3ff000002026742b */ /* 0x040fe40000000122 */
[----:B0-----:R-:W-:-:S06]  /*1e10*/  DFMA R40, R32, R40, R42 ;  /* 0x000000282028722b */ /* 0x001fcc000000002a */
[----:B------:R-:W-:Y:S02]  /*1e20*/  DFMA R38, R34, R38, R34 ;  /* 0x000000262226722b */ /* 0x000fe40000000022 */
[----:B-----5:R-:W-:-:S08]  /*1e30*/  DADD R36, R40, -R36 ;  /* 0x0000000028247229 */ /* 0x020fd00000000824 */
[----:B------:R-:W-:Y:S02]  /*1e40*/  DMUL R40, R36, R38 ;  /* 0x0000002624287228 */ /* 0x000fe40000000000 */
[----:B------:R-:W-:-:S06]  /*1e50*/  FSETP.GEU.AND P1, PT, |R37|, 6.5827683646048100446e-37, PT ;  /* 0x036000002500780b */ /* 0x000fcc0003f2e200 */
[----:B------:R-:W-:-:S08]  /*1e60*/  DFMA R34, -R32, R40, R36 ;  /* 0x000000282022722b */ /* 0x000fd00000000124 */
[----:B------:R-:W-:-:S10]  /*1e70*/  DFMA R34, R38, R34, R40 ;  /* 0x000000222622722b */ /* 0x000fd40000000028 */
[----:B------:R-:W-:-:S05]  /*1e80*/  FFMA R0, RZ, R33, R35 ;  /* 0x00000021ff007223 */ /* 0x000fca0000000023 */
[----:B------:R-:W-:-:S13]  /*1e90*/  FSETP.GT.AND P0, PT, |R0|, 1.469367938527859385e-39, PT ;  /* 0x001000000000780b */ /* 0x000fda0003f04200 */
[----:B------:R-:W-:Y:S05]  /*1ea0*/  @P0 BRA P1, `(.L_x_24) ;  /* 0x0000000000180947 */ /* 0x000fea0000800000 */
[----:B------:R-:W-:Y:S01]  /*1eb0*/  IMAD.MOV.U32 R34, RZ, RZ, R32 ;  /* 0x000000ffff227224 */ /* 0x000fe200078e0020 */
[----:B------:R-:W-:Y:S01]  /*1ec0*/  MOV R0, 0x1ef0 ;  /* 0x00001ef000007802 */ /* 0x000fe20000000f00 */
[----:B------:R-:W-:-:S07]  /*1ed0*/  IMAD.MOV.U32 R35, RZ, RZ, R33 ;  /* 0x000000ffff237224 */ /* 0x000fce00078e0021 */
[----:B-1234-:R-:W-:Y:S05]  /*1ee0*/  CALL.REL.NOINC `($__internal_0_$__cuda_sm20_div_rn_f64_full) ;  /* 0x0000001400707944 */ /* 0x01efea0003c00000 */
[----:B------:R-:W-:Y:S01]  /*1ef0*/  MOV R34, R36 ;  /* 0x0000002400227202 */ /* 0x000fe20000000f00 */
[----:B------:R-:W-:-:S07]  /*1f00*/  IMAD.MOV.U32 R35, RZ, RZ, R37 ;  /* 0x000000ffff237224 */ /* 0x000fce00078e0025 */
.L_x_24:
[----:B------:R-:W-:Y:S05]  /*1f10*/  BSYNC.RECONVERGENT B0 ;  /* 0x0000000000007941 */ /* 0x000fea0003800200 */
.L_x_23:
[----:B------:R-:W0:Y:S01]  /*1f20*/  F2I.F64.FLOOR R34, R34 ;  /* 0x0000002200227311 */ /* 0x000e220000305100 */
[----:B------:R-:W-:Y:S01]  /*1f30*/  SHF.R.S32.HI R0, RZ, 0x1f, R49 ;  /* 0x0000001fff007819 */ /* 0x000fe20000011431 */
[----:B------:R-:W-:Y:S01]  /*1f40*/  BSSY.RECONVERGENT B2, `(.L_x_25) ;  /* 0x0000017000027945 */ /* 0x000fe20003800200 */
[----:B------:R-:W-:-:S05]  /*1f50*/  ISETP.GT.AND P0, PT, R49, RZ, PT ;  /* 0x000000ff3100720c */ /* 0x000fca0003f04270 */
[----:B------:R-:W5:Y:S01]  /*1f60*/  MUFU.RCP R49, R4 ;  /* 0x0000000400317308 */ /* 0x000f620000001000 */
[----:B0-----:R-:W-:-:S04]  /*1f70*/  ISETP.NE.AND P1, PT, R34, R13, PT ;  /* 0x0000000d2200720c */ /* 0x001fc80003f25270 */
[----:B------:R-:W-:-:S05]  /*1f80*/  SEL R33, R0, RZ, !P1 ;  /* 0x000000ff00217207 */ /* 0x000fca0004800000 */
[----:B------:R-:W-:Y:S02]  /*1f90*/  IMAD.IADD R50, R34, 0x1, R33 ;  /* 0x0000000122327824 */ /* 0x000fe400078e0221 */
[----:B-----5:R-:W-:Y:S02]  /*1fa0*/  FFMA R32, -R4, R49, 1 ;  /* 0x3f80000004207423 */ /* 0x020fe40000000131 */
[----:B------:R-:W-:Y:S02]  /*1fb0*/  VIADD R0, R50, 0x1 ;  /* 0x0000000132007836 */ /* 0x000fe40000000000 */
[----:B------:R-:W-:Y:S01]  /*1fc0*/  FFMA R49, R49, R32, R49 ;  /* 0x0000002031317223 */ /* 0x000fe20000000031 */
[----:B------:R-:W-:-:S05]  /*1fd0*/  @!P0 IMAD.MOV R0, RZ, RZ, R50 ;  /* 0x000000ffff008224 */ /* 0x000fca00078e0232 */
[----:B------:R-:W-:-:S05]  /*1fe0*/  I2FP.F32.S32 R33, R0 ;  /* 0x0000000000217245 */ /* 0x000fca0000201400 */
[----:B------:R-:W-:-:S04]  /*1ff0*/  FFMA R0, R22, R33, R16 ;  /* 0x0000002116007223 */ /* 0x000fc80000000010 */
[----:B------:R-:W-:-:S04]  /*2000*/  FADD R35, -R9, R0 ;  /* 0x0000000009237221 */ /* 0x000fc80000000100 */
[----:B------:R-:W0:Y:S01]  /*2010*/  FCHK P0, R35, R4 ;  /* 0x0000000423007302 */ /* 0x000e220000000000 */
[----:B------:R-:W-:-:S04]  /*2020*/  FFMA R0, R49, R35, RZ ;  /* 0x0000002331007223 */ /* 0x000fc800000000ff */
[----:B------:R-:W-:-:S04]  /*2030*/  FFMA R33, -R4, R0, R35 ;  /* 0x0000000004217223 */ /* 0x000fc80000000123 */
[----:B------:R-:W-:Y:S01]  /*2040*/  FFMA R49, R49, R33, R0 ;  /* 0x0000002131317223 */ /* 0x000fe20000000000 */
[----:B0-----:R-:W-:Y:S06]  /*2050*/  @!P0 BRA `(.L_x_26) ;  /* 0x0000000000148947 */ /* 0x001fec0003800000 */
[----:B------:R-:W-:Y:S01]  /*2060*/  MOV R0, R35 ;  /* 0x0000002300007202 */ /* 0x000fe20000000f00 */
[----:B------:R-:W-:Y:S01]  /*2070*/  IMAD.MOV.U32 R33, RZ, RZ, R4 ;  /* 0x000000ffff217224 */ /* 0x000fe200078e0004 */
[----:B------:R-:W-:-:S07]  /*2080*/  MOV R32, 0x20a0 ;  /* 0x000020a000207802 */ /* 0x000fce0000000f00 */
[----:B-1234-:R-:W-:Y:S05]  /*2090*/  CALL.REL.NOINC `($__internal_1_$__cuda_sm3x_div_rn_noftz_f32_slowpath) ;  /* 0x0000001800787944 */ /* 0x01efea0003c00000 */
[----:B------:R-:W-:-:S07]  /*20a0*/  IMAD.MOV.U32 R49, RZ, RZ, R0 ;  /* 0x000000ffff317224 */ /* 0x000fce00078e0000 */
.L_x_26:
[----:B------:R-:W-:Y:S05]  /*20b0*/  BSYNC.RECONVERGENT B2 ;  /* 0x0000000000027941 */ /* 0x000fea0003800200 */
.L_x_25:
[----:B------:R-:W0:Y:S01]  /*20c0*/  F2F.F64.F32 R34, R23 ;  /* 0x0000001700227310 */ /* 0x000e220000201800 */
[C---:B------:R-:W-:Y:S01]  /*20d0*/  FSETP.GEU.AND P1, PT, R5.reuse, RZ, PT ;  /* 0x000000ff0500720b */ /* 0x040fe20003f2e000 */
[----:B------:R-:W-:Y:S01]  /*20e0*/  IMAD.MOV.U32 R51, RZ, RZ, RZ ;  /* 0x000000ffff337224 */ /* 0x000fe200078e00ff */
[C---:B------:R-:W-:Y:S01]  /*20f0*/  FSETP.GT.AND P0, PT, R5.reuse, RZ, PT ;  /* 0x000000ff0500720b */ /* 0x040fe20003f04000 */
[----:B------:R-:W-:Y:S01]  /*2100*/  IMAD.MOV.U32 R32, RZ, RZ, 0x1 ;  /* 0x00000001ff207424 */ /* 0x000fe200078e00ff */
[----:B------:R-:W-:Y:S01]  /*2110*/  SEL R0, RZ, 0xffffffff, P1 ;  /* 0xffffffffff007807 */ /* 0x000fe20000800000 */
[----:B------:R-:W-:Y:S01]  /*2120*/  UMOV UR4, 0x9abcaf48 ;  /* 0x9abcaf4800047882 */ /* 0x000fe20000000000 */
[----:B------:R-:W-:Y:S01]  /*2130*/  UMOV UR5, 0x3e7ad7f2 ;  /* 0x3e7ad7f200057882 */ /* 0x000fe20000000000 */
[----:B------:R-:W-:Y:S06]  /*2140*/  BSSY.RECONVERGENT B0, `(.L_x_27) ;  /* 0x000001b000007945 */ /* 0x000fec0003800200 */
[----:B------:R-:W-:Y:S01]  /*2150*/  @P1 IMAD.MOV R51, RZ, RZ, 0x1 ;  /* 0x00000001ff331424 */ /* 0x000fe200078e02ff */
[----:B0-----:R-:W0:Y:S01]  /*2160*/  MUFU.RCP64H R33, R35 ;  /* 0x0000002300217308 */ /* 0x001e220000001800 */
[----:B------:R-:W-:Y:S01]  /*2170*/  @!P0 IADD3 R51, PT, PT, R0, RZ, RZ ;  /* 0x000000ff00338210 */ /* 0x000fe20007ffe0ff */
[----:B------:R-:W-:-:S06]  /*2180*/  FFMA R0, R5, R48, R8 ;  /* 0x0000003005007223 */ /* 0x000fcc0000000008 */
[----:B------:R-:W5:Y:S08]  /*2190*/  I2F.F64 R38, R51 ;  /* 0x0000003300267312 */ /* 0x000f700000201c00 */
[----:B------:R-:W1:Y:S01]  /*21a0*/  F2F.F64.F32 R40, R0 ;  /* 0x0000000000287310 */ /* 0x000e620000201800 */
[----:B0-----:R-:W-:Y:S02]  /*21b0*/  DFMA R36, -R34, R32, 1 ;  /* 0x3ff000002224742b */ /* 0x001fe40000000120 */
[----:B-----5:R-:W-:-:S06]  /*21c0*/  DMUL R38, R38, UR4 ;  /* 0x0000000426267c28 */ /* 0x020fcc0008000000 */
[----:B------:R-:W-:Y:S02]  /*21d0*/  DFMA R36, R36, R36, R36 ;  /* 0x000000242424722b */ /* 0x000fe40000000024 */
[----:B-1----:R-:W-:-:S06]  /*21e0*/  DFMA R38, R34, R38, R40 ;  /* 0x000000262226722b */ /* 0x002fcc0000000028 */
[----:B------:R-:W-:Y:S01]  /*21f0*/  DFMA R36, R32, R36, R32 ;  /* 0x000000242024722b */ /* 0x000fe20000000020 */
[----:B------:R-:W0:Y:S07]  /*2200*/  F2F.F64.F32 R32, R17 ;  /* 0x0000001100207310 */ /* 0x000e2e0000201800 */
[----:B------:R-:W-:-:S08]  /*2210*/  DFMA R40, -R34, R36, 1 ;  /* 0x3ff000002228742b */ /* 0x000fd00000000124 */
[----:B------:R-:W-:Y:S02]  /*2220*/  DFMA R40, R36, R40, R36 ;  /* 0x000000282428722b */ /* 0x000fe40000000024 */
[----:B0-----:R-:W-:-:S08]  /*2230*/  DADD R32, R38, -R32 ;  /* 0x0000000026207229 */ /* 0x001fd00000000820 */
        /* <DEDUP_REMOVED lines=10> */
[----:B--234-:R-:W-:Y:S05]  /*22e0*/  CALL.REL.NOINC `($__internal_0_$__cuda_sm20_div_rn_f64_full) ;  /* 0x0000001000707944 */ /* 0x01cfea0003c00000 */
.L_x_28:
[----:B------:R-:W-:Y:S05]  /*22f0*/  BSYNC.RECONVERGENT B0 ;  /* 0x0000000000007941 */ /* 0x000fea0003800200 */
.L_x_27:
[----:B------:R-:W0:Y:S01]  /*2300*/  F2I.F64.FLOOR R37, R36 ;  /* 0x0000002400257311 */ /* 0x000e220000305100 */
[----:B------:R-:W-:Y:S01]  /*2310*/  SHF.R.S32.HI R0, RZ, 0x1f, R51 ;  /* 0x0000001fff007819 */ /* 0x000fe20000011433 */
[----:B------:R-:W-:Y:S01]  /*2320*/  BSSY.RECONVERGENT B2, `(.L_x_29) ;  /* 0x0000017000027945 */ /* 0x000fe20003800200 */
[----:B------:R-:W-:-:S05]  /*2330*/  ISETP.GT.AND P0, PT, R51, RZ, PT ;  /* 0x000000ff3300720c */ /* 0x000fca0003f04270 */
[----:B------:R-:W1:Y:S01]  /*2340*/  MUFU.RCP R52, R5 ;  /* 0x0000000500347308 */ /* 0x000e620000001000 */
[----:B0-----:R-:W-:-:S04]  /*2350*/  ISETP.NE.AND P1, PT, R37, R14, PT ;  /* 0x0000000e2500720c */ /* 0x001fc80003f25270 */
[----:B------:R-:W-:-:S05]  /*2360*/  SEL R0, R0, RZ, !P1 ;  /* 0x000000ff00007207 */ /* 0x000fca0004800000 */
[----:B------:R-:W-:Y:S02]  /*2370*/  IMAD.IADD R51, R37, 0x1, R0 ;  /* 0x0000000125337824 */ /* 0x000fe400078e0200 */
[----:B-1----:R-:W-:-:S03]  /*2380*/  FFMA R35, -R5, R52, 1 ;  /* 0x3f80000005237423 */ /* 0x002fc60000000134 */
[----:B------:R-:W-:Y:S01]  /*2390*/  IADD3 R0, PT, PT, R51, 0x1, RZ ;  /* 0x0000000133007810 */ /* 0x000fe20007ffe0ff */
[----:B------:R-:W-:Y:S02]  /*23a0*/  @!P0 IMAD.MOV R0, RZ, RZ, R51 ;  /* 0x000000ffff008224 */ /* 0x000fe400078e0233 */
[----:B------:R-:W-:-:S03]  /*23b0*/  FFMA R52, R52, R35, R52 ;  /* 0x0000002334347223 */ /* 0x000fc60000000034 */
        /* <DEDUP_REMOVED lines=8> */
[----:B------:R-:W-:Y:S01]  /*2440*/  IMAD.MOV.U32 R0, RZ, RZ, R32 ;  /* 0x000000ffff007224 */ /* 0x000fe200078e0020 */
[----:B------:R-:W-:Y:S01]  /*2450*/  MOV R32, 0x2480 ;  /* 0x0000248000207802 */ /* 0x000fe20000000f00 */
[----:B------:R-:W-:-:S07]  /*2460*/  IMAD.MOV.U32 R33, RZ, RZ, R5 ;  /* 0x000000ffff217224 */ /* 0x000fce00078e0005 */
[----:B--234-:R-:W-:Y:S05]  /*2470*/  CALL.REL.NOINC `($__internal_1_$__cuda_sm3x_div_rn_noftz_f32_slowpath) ;  /* 0x0000001400807944 */ /* 0x01cfea0003c00000 */
[----:B------:R-:W-:-:S07]  /*2480*/  IMAD.MOV.U32 R52, RZ, RZ, R0 ;  /* 0x000000ffff347224 */ /* 0x000fce00078e0000 */
.L_x_30:
[----:B------:R-:W-:Y:S05]  /*2490*/  BSYNC.RECONVERGENT B2 ;  /* 0x0000000000027941 */ /* 0x000fea0003800200 */
.L_x_29:
[----:B------:R-:W0:Y:S01]  /*24a0*/  F2F.F64.F32 R34, R12 ;  /* 0x0000000c00227310 */ /* 0x000e220000201800 */
[----:B------:R-:W-:Y:S01]  /*24b0*/  MOV R40, 0x1 ;  /* 0x0000000100287802 */ /* 0x000fe20000000f00 */
[----:B------:R-:W-:Y:S01]  /*24c0*/  FFMA R0, R6, R48, R11 ;  /* 0x0000003006007223 */ /* 0x000fe2000000000b */
[----:B------:R-:W-:Y:S05]  /*24d0*/  BSSY.RECONVERGENT B0, `(.L_x_31) ;  /* 0x0000016000007945 */ /* 0x000fea0003800200 */
[----:B------:R-:W1:Y:S08]  /*24e0*/  F2F.F64.F32 R38, R0 ;  /* 0x0000000000267310 */ /* 0x000e700000201800 */
[----:B0-----:R-:W0:Y:S01]  /*24f0*/  MUFU.RCP64H R41, R35 ;  /* 0x0000002300297308 */ /* 0x001e220000001800 */
[----:B-1----:R-:W-:-:S07]  /*2500*/  DFMA R38, R28, R34, R38 ;  /* 0x000000221c26722b */ /* 0x002fce0000000026 */
[----:B------:R-:W1:Y:S01]  /*2510*/  F2F.F64.F32 R32, R18 ;  /* 0x0000001200207310 */ /* 0x000e620000201800 */
[----:B0-----:R-:W-:Y:S02]  /*2520*/  DFMA R36, -R34, R40, 1 ;  /* 0x3ff000002224742b */ /* 0x001fe40000000128 */
[----:B-1----:R-:W-:-:S06]  /*2530*/  DADD R32, R38, -R32 ;  /* 0x0000000026207229 */ /* 0x002fcc0000000820 */
[----:B------:R-:W-:-:S08]  /*2540*/  DFMA R36, R36, R36, R36 ;  /* 0x000000242424722b */ /* 0x000fd00000000024 */
[----:B------:R-:W-:Y:S01]  /*2550*/  DFMA R36, R40, R36, R40 ;  /* 0x000000242824722b */ /* 0x000fe20000000028 */
[----:B------:R-:W-:-:S07]  /*2560*/  FSETP.GEU.AND P1, PT, |R33|, 6.5827683646048100446e-37, PT ;  /* 0x036000002100780b */ /* 0x000fce0003f2e200 */
[----:B------:R-:W-:-:S08]  /*2570*/  DFMA R40, -R34, R36, 1 ;  /* 0x3ff000002228742b */ /* 0x000fd00000000124 */
[----:B------:R-:W-:-:S08]  /*2580*/  DFMA R40, R36, R40, R36 ;  /* 0x000000282428722b */ /* 0x000fd00000000024 */
[----:B------:R-:W-:-:S08]  /*2590*/  DMUL R38, R32, R40 ;  /* 0x0000002820267228 */ /* 0x000fd00000000000 */
        /* <DEDUP_REMOVED lines=9> */
.L_x_32:
[----:B------:R-:W-:Y:S05]  /*2630*/  BSYNC.RECONVERGENT B0 ;  /* 0x0000000000007941 */ /* 0x000fea0003800200 */
.L_x_31:
[C---:B------:R-:W-:Y:S01]  /*2640*/  FSETP.GEU.AND P1, PT, R6.reuse, RZ, PT ;  /* 0x000000ff0600720b */ /* 0x040fe20003f2e000 */
[----:B------:R-:W0:Y:S01]  /*2650*/  F2I.F64.FLOOR R34, R36 ;  /* 0x0000002400227311 */ /* 0x000e220000305100 */
[----:B------:R-:W-:Y:S01]  /*2660*/  FSETP.GT.AND P0, PT, R6, RZ, PT ;  /* 0x000000ff0600720b */ /* 0x000fe20003f04000 */
[----:B------:R-:W-:Y:S01]  /*2670*/  IMAD.MOV.U32 R0, RZ, RZ, RZ ;  /* 0x000000ffff007224 */ /* 0x000fe200078e00ff */
[----:B------:R-:W-:Y:S01]  /*2680*/  SEL R32, RZ, 0xffffffff, P1 ;  /* 0xffffffffff207807 */ /* 0x000fe20000800000 */
[----:B------:R-:W-:Y:S04]  /*2690*/  BSSY.RECONVERGENT B2, `(.L_x_33) ;  /* 0x000001c000027945 */ /* 0x000fe80003800200 */
[----:B------:R-:W1:Y:S04]  /*26a0*/  MUFU.RCP R35, R6 ;  /* 0x0000000600237308 */ /* 0x000e680000001000 */
[----:B------:R-:W-:-:S02]  /*26b0*/  @P1 IMAD.MOV R0, RZ, RZ, 0x1 ;  /* 0x00000001ff001424 */ /* 0x000fc400078e02ff */
[----:B------:R-:W-:Y:S02]  /*26c0*/  @!P0 IADD3 R0, PT, PT, R32, RZ, RZ ;  /* 0x000000ff20008210 */ /* 0x000fe40007ffe0ff */
[----:B0-----:R-:W-:Y:S02]  /*26d0*/  ISETP.NE.AND P1, PT, R34, R15, PT ;  /* 0x0000000f2200720c */ /* 0x001fe40003f25270 */
[----:B------:R-:W-:Y:S02]  /*26e0*/  SHF.R.S32.HI R32, RZ, 0x1f, R0 ;  /* 0x0000001fff207819 */ /* 0x000fe40000011400 */
[----:B------:R-:W-:Y:S02]  /*26f0*/  ISETP.GT.AND P0, PT, R0, RZ, PT ;  /* 0x000000ff0000720c */ /* 0x000fe40003f04270 */
[----:B------:R-:W-:Y:S01]  /*2700*/  SEL R33, R32, RZ, !P1 ;  /* 0x000000ff20217207 */ /* 0x000fe20004800000 */
[----:B-1----:R-:W-:-:S04]  /*2710*/  FFMA R32, -R6, R35, 1 ;  /* 0x3f80000006207423 */ /* 0x002fc80000000123 */
[----:B------:R-:W-:-:S04]  /*2720*/  IMAD.IADD R34, R34, 0x1, R33 ;  /* 0x0000000122227824 */ /* 0x000fc800078e0221 */
[C---:B------:R-:W-:Y:S02]  /*2730*/  VIADD R0, R34.reuse, 0x1 ;  /* 0x0000000122007836 */ /* 0x040fe40000000000 */
[----:B------:R-:W-:Y:S01]  /*2740*/  @!P0 IMAD.MOV R0, RZ, RZ, R34 ;  /* 0x000000ffff008224 */ /* 0x000fe200078e0222 */
[----:B------:R-:W-:-:S04]  /*2750*/  ISETP.GE.AND P0, PT, R34, R15, PT ;  /* 0x0000000f2200720c */ /* 0x000fc80003f06270 */
[----:B------:R-:W-:Y:S02]  /*2760*/  I2FP.F32.S32 R33, R0 ;  /* 0x0000000000217245 */ /* 0x000fe40000201400 */
[----:B------:R-:W-:-:S03]  /*2770*/  ISETP.LT.OR P0, PT, R34, RZ, P0 ;  /* 0x000000ff2200720c */ /* 0x000fc60000701670 */
[----:B------:R-:W-:-:S04]  /*2780*/  FFMA R0, R12, R33, R18 ;  /* 0x000000210c007223 */ /* 0x000fc80000000012 */
[----:B------:R-:W-:Y:S01]  /*2790*/  FADD R37, -R11, R0 ;  /* 0x000000000b257221 */ /* 0x000fe20000000100 */
[----:B------:R-:W-:-:S03]  /*27a0*/  FFMA R0, R35, R32, R35 ;  /* 0x0000002023007223 */ /* 0x000fc60000000023 */
[----:B------:R-:W0:Y:S01]  /*27b0*/  FCHK P1, R37, R6 ;  /* 0x0000000625007302 */ /* 0x000e220000020000 */
[----:B------:R-:W-:-:S04]  /*27c0*/  FFMA R33, R0, R37, RZ ;  /* 0x0000002500217223 */ /* 0x000fc800000000ff */
[----:B------:R-:W-:-:S04]  /*27d0*/  FFMA R32, -R6, R33, R37 ;  /* 0x0000002106207223 */ /* 0x000fc80000000125 */
[----:B------:R-:W-:Y:S01]  /*27e0*/  FFMA R35, R0, R32, R33 ;  /* 0x0000002000237223 */ /* 0x000fe20000000021 */
[----:B0-----:R-:W-:Y:S06]  /*27f0*/  @!P1 BRA `(.L_x_34) ;  /* 0x0000000000149947 */ /* 0x001fec0003800000 */
[----:B------:R-:W-:Y:S01]  /*2800*/  IMAD.MOV.U32 R0, RZ, RZ, R37 ;  /* 0x000000ffff007224 */ /* 0x000fe200078e0025 */
[----:B------:R-:W-:Y:S02]  /*2810*/  MOV R33, R6 ;  /* 0x0000000600217202 */ /* 0x000fe40000000f00 */
[----:B------:R-:W-:-:S07]  /*2820*/  MOV R32, 0x2840 ;  /* 0x0000284000207802 */ /* 0x000fce0000000f00 */
[----:B--234-:R-:W-:Y:S05]  /*2830*/  CALL.REL.NOINC `($__internal_1_$__cuda_sm3x_div_rn_noftz_f32_slowpath) ;  /* 0x0000001000907944 */ /* 0x01cfea0003c00000 */
[----:B------:R-:W-:-:S07]  /*2840*/  IMAD.MOV.U32 R35, RZ, RZ, R0 ;  /* 0x000000ffff237224 */ /* 0x000fce00078e0000 */
.L_x_34:
[----:B------:R-:W-:Y:S05]  /*2850*/  BSYNC.RECONVERGENT B2 ;  /* 0x0000000000027941 */ /* 0x000fea0003800200 */
.L_x_33:
[C---:B------:R-:W-:Y:S01]  /*2860*/  ISETP.GE.AND P1, PT, R50.reuse, R13, PT ;  /* 0x0000000d3200720c */ /* 0x040fe20003f26270 */
[----:B------:R-:W-:Y:S01]  /*2870*/  BSSY.RECONVERGENT B2, `(.L_x_35) ;  /* 0x00000aa000027945 */ /* 0x000fe20003800200 */
[----:B------:R-:W-:-:S04]  /*2880*/  LOP3.LUT R0, R50, R51, RZ, 0xfc, !PT ;  /* 0x0000003332007212 */ /* 0x000fc800078efcff */
[----:B------:R-:W-:-:S04]  /*2890*/  ISETP.LT.OR P1, PT, R0, RZ, P1 ;  /* 0x000000ff0000720c */ /* 0x000fc80000f21670 */
[----:B------:R-:W-:-:S13]  /*28a0*/  PLOP3.LUT P0, PT, P0, P1, PT, 0xf8, 0x8f ;  /* 0x00000000008f781c */ /* 0x000fda0000703f70 */
[----:B------:R-:W-:Y:S05]  /*28b0*/  @P0 BRA `(.L_x_36) ;  /* 0x0000000800940947 */ /* 0x000fea0003800000 */
.L_x_41:
[----:B------:R-:W-:-:S04]  /*28c0*/  ISETP.GE.AND P0, PT, R34, R15, PT ;  /* 0x0000000f2200720c */ /* 0x000fc80003f06270 */
[----:B------:R-:W-:-:S04]  /*28d0*/  ISETP.GE.OR P0, PT, R51, R14, P0 ;  /* 0x0000000e3300720c */ /* 0x000fc80000706670 */
[----:B------:R-:W-:-:S13]  /*28e0*/  ISETP.LT.OR P0, PT, R34, RZ, P0 ;  /* 0x000000ff2200720c */ /* 0x000fda0000701670 */
[----:B------:R-:W-:Y:S05]  /*28f0*/  @P0 BRA `(.L_x_36) ;  /* 0x0000000800840947 */ /* 0x000fea0003800000 */
[CC--:B------:R-:W-:Y:S01]  /*2900*/  FSETP.GE.AND P0, PT, R49.reuse, R52.reuse, PT ;  /* 0x000000343100720b */ /* 0x0c0fe20003f06000 */
[----:B------:R-:W-:Y:S01]  /*2910*/  IMAD.MOV.U32 R38, RZ, RZ, 0x18 ;  /* 0x00000018ff267424 */ /* 0x000fe200078e00ff */
[C---:B------:R-:W-:Y:S01]  /*2920*/  FSETP.GEU.AND P3, PT, R49.reuse, R52, PT ;  /* 0x000000343100720b */ /* 0x040fe20003f6e000 */
[----:B------:R-:W-:Y:S01]  /*2930*/  BSSY.RECONVERGENT B3, `(.L_x_37) ;  /* 0x0000029000037945 */ /* 0x000fe20003800200 */
[----:B------:R-:W-:Y:S02]  /*2940*/  SEL R32, RZ, 0x2, !P0 ;  /* 0x00000002ff207807 */ /* 0x000fe40004000000 */
[-C--:B------:R-:W-:Y:S02]  /*2950*/  FSETP.GE.AND P1, PT, R49, R35.reuse, PT ;  /* 0x000000233100720b */ /* 0x080fe40003f26000 */
[----:B------:R-:W-:Y:S02]  /*2960*/  FSETP.GE.AND P2, PT, R52, R35, PT ;  /* 0x000000233400720b */ /* 0x000fe40003f46000 */
[----:B------:R-:W-:-:S02]  /*2970*/  SEL R0, RZ, 0x2, P3 ;  /* 0x00000002ff007807 */ /* 0x000fc40001800000 */
[----:B------:R-:W-:Y:S02]  /*2980*/  FSETP.LT.AND P0, PT, R52, R35, P0 ;  /* 0x000000233400720b */ /* 0x000fe40000701000 */
[----:B------:R-:W-:Y:S02]  /*2990*/  SEL R0, R0, RZ, P1 ;  /* 0x000000ff00007207 */ /* 0x000fe40000800000 */
[----:B------:R-:W-:Y:S02]  /*29a0*/  SEL R32, R32, RZ, P2 ;  /* 0x000000ff20207207 */ /* 0x000fe40001000000 */
[----:B------:R-:W-:-:S04]  /*29b0*/  SEL R41, RZ, 0x1, !P0 ;  /* 0x00000001ff297807 */ /* 0x000fc80004000000 */
[----:B------:R-:W-:-:S05]  /*29c0*/  IADD3 R41, PT, PT, R32, R0, R41 ;  /* 0x0000000020297210 */ /* 0x000fca0007ffe029 */
[----:B------:R-:W-:-:S05]  /*29d0*/  IMAD R38, R41, 0x4, R38 ;  /* 0x0000000429267824 */ /* 0x000fca00078e0226 */
[C---:B------:R-:W-:Y:S02]  /*29e0*/  ISETP.EQ.AND P0, PT, R38.reuse, RZ, PT ;  /* 0x000000ff2600720c */ /* 0x040fe40003f02270 */
[C---:B------:R-:W-:Y:S02]  /*29f0*/  ISETP.EQ.AND P1, PT, R38.reuse, 0x4, PT ;  /* 0x000000042600780c */ /* 0x040fe40003f22270 */
[C---:B------:R-:W-:Y:S02]  /*2a00*/  ISETP.EQ.AND P2, PT, R38.reuse, 0x8, PT ;  /* 0x000000082600780c */ /* 0x040fe40003f42270 */
[----:B------:R-:W-:-:S07]  /*2a10*/  ISETP.EQ.AND P3, PT, R38, 0xc, PT ;  /* 0x0000000c2600780c */ /* 0x000fce0003f62270 */
[----:B------:R-:W-:Y:S01]  /*2a20*/  @P0 IMAD.MOV.U32 R39, RZ, RZ, R50 ;  /* 0x000000ffff270224 */ /* 0x000fe200078e0032 */
[C---:B------:R-:W-:Y:S01]  /*2a30*/  ISETP.EQ.AND P0, PT, R38.reuse, 0x10, PT ;  /* 0x000000102600780c */ /* 0x040fe20003f02270 */
[----:B------:R-:W-:Y:S01]  /*2a40*/  @P1 IMAD.MOV.U32 R39, RZ, RZ, R51 ;  /* 0x000000ffff271224 */ /* 0x000fe200078e0033 */
[C---:B------:R-:W-:Y:S02]  /*2a50*/  ISETP.EQ.AND P1, PT, R38.reuse, 0x14, PT ;  /* 0x000000142600780c */ /* 0x040fe40003f22270 */
[----:B------:R-:W-:Y:S01]  /*2a60*/  @P2 MOV R39, R34 ;  /* 0x0000002200272202 */ /* 0x000fe20000000f00 */
[----:B------:R-:W-:Y:S01]  /*2a70*/  @P3 IMAD.MOV.U32 R39, RZ, RZ, R10 ;  /* 0x000000ffff273224 */ /* 0x000fe200078e000a */
[C---:B------:R-:W-:Y:S02]  /*2a80*/  ISETP.EQ.AND P2, PT, R38.reuse, 0x18, PT ;  /* 0x000000182600780c */ /* 0x040fe40003f42270 */
[----:B------:R-:W-:-:S05]  /*2a90*/  ISETP.EQ.AND P3, PT, R38, 0x1c, PT ;  /* 0x0000001c2600780c */ /* 0x000fca0003f62270 */
[----:B------:R-:W-:Y:S01]  /*2aa0*/  @P0 IMAD.MOV.U32 R39, RZ, RZ, R24 ;  /* 0x000000ffff270224 */ /* 0x000fe200078e0018 */
[C---:B------:R-:W-:Y:S01]  /*2ab0*/  ISETP.EQ.AND P0, PT, R38.reuse, 0x20, PT ;  /* 0x000000202600780c */ /* 0x040fe20003f02270 */
[----:B------:R-:W-:Y:S01]  /*2ac0*/  @P1 IMAD.MOV.U32 R39, RZ, RZ, R25 ;  /* 0x000000ffff271224 */ /* 0x000fe200078e0019 */
[----:B------:R-:W-:-:S03]  /*2ad0*/  ISETP.EQ.AND P1, PT, R38, 0x24, PT ;  /* 0x000000242600780c */ /* 0x000fc60003f22270 */
[----:B------:R-:W-:Y:S01]  /*2ae0*/  @P2 IMAD.MOV.U32 R39, RZ, RZ, R49 ;  /* 0x000000ffff272224 */ /* 0x000fe200078e0031 */
[C---:B------:R-:W-:Y:S02]  /*2af0*/  ISETP.EQ.AND P2, PT, R38.reuse, 0x28, PT ;  /* 0x000000282600780c */ /* 0x040fe40003f42270 */
[----:B------:R-:W-:Y:S02]  /*2b00*/  @P3 MOV R39, R52 ;  /* 0x0000003400273202 */ /* 0x000fe40000000f00 */
[----:B------:R-:W-:-:S03]  /*2b10*/  ISETP.EQ.AND P3, PT, R38, 0x2c, PT ;  /* 0x0000002c2600780c */ /* 0x000fc60003f62270 */
[----:B------:R-:W-:Y:S02]  /*2b20*/  @P0 IMAD.MOV.U32 R39, RZ, RZ, R35 ;  /* 0x000000ffff270224 */ /* 0x000fe400078e0023 */
[----:B------:R-:W-:-:S04]  /*2b30*/  @P1 IMAD.MOV.U32 R39, RZ, RZ, R27 ;  /* 0x000000ffff271224 */ /* 0x000fc800078e001b */
[----:B------:R-:W-:-:S04]  /*2b40*/  @P2 IMAD.MOV.U32 R39, RZ, RZ, R46 ;  /* 0x000000ffff272224 */ /* 0x000fc800078e002e */
[----:B------:R-:W-:-:S04]  /*2b50*/  @P3 IMAD.MOV.U32 R39, RZ, RZ, R47 ;  /* 0x000000ffff273224 */ /* 0x000fc800078e002f */
[----:B------:R-:W-:-:S04]  /*2b60*/  FADD R0, -R48, R39 ;  /* 0x0000002730007221 */ /* 0x000fc80000000100 */
[----:B------:R-:W0:Y:S02]  /*2b70*/  FCHK P0, R0, 24 ;  /* 0x41c0000000007902 */ /* 0x000e240000000000 */
[----:B0-----:R-:W-:Y:S05]  /*2b80*/  @!P0 BRA `(.L_x_38) ;  /* 0x00000000000c8947 */ /* 0x001fea0003800000 */
[----:B------:R-:W-:Y:S01]  /*2b90*/  HFMA2 R33, -RZ, RZ, 2.875, 0 ;  /* 0x41c00000ff217431 */ /* 0x000fe200000001ff */
[----:B------:R-:W-:-:S07]  /*2ba0*/  MOV R32, 0x2bc0 ;  /* 0x00002bc000207802 */ /* 0x000fce0000000f00 */
[----:B--234-:R-:W-:Y:S05]  /*2bb0*/  CALL.REL.NOINC `($__internal_1_$__cuda_sm3x_div_rn_noftz_f32_slowpath) ;  /* 0x0000000c00b07944 */ /* 0x01cfea0003c00000 */
.L_x_38:
[----:B------:R-:W-:Y:S05]  /*2bc0*/  BSYNC.RECONVERGENT B3 ;  /* 0x0000000000037941 */ /* 0x000fea0003800200 */
.L_x_37:
[----:B------:R-:W-:-:S05]  /*2bd0*/  IMAD.SHL.U32 R42, R41, 0x4, RZ ;  /* 0x00000004292a7824 */ /* 0x000fca00078e00ff */
[C---:B------:R-:W-:Y:S02]  /*2be0*/  ISETP.EQ.AND P1, PT, R42.reuse, -0xc, PT ;  /* 0xfffffff42a00780c */ /* 0x040fe40003f22270 */
[C---:B------:R-:W-:Y:S02]  /*2bf0*/  ISETP.EQ.AND P2, PT, R42.reuse, -0x8, PT ;  /* 0xfffffff82a00780c */ /* 0x040fe40003f42270 */
[C---:B------:R-:W-:Y:S02]  /*2c00*/  ISETP.EQ.AND P3, PT, R42.reuse, -0x4, PT ;  /* 0xfffffffc2a00780c */ /* 0x040fe40003f62270 */
[C---:B------:R-:W-:Y:S02]  /*2c10*/  ISETP.EQ.AND P4, PT, R42.reuse, RZ, PT ;  /* 0x000000ff2a00720c */ /* 0x040fe40003f82270 */
[C---:B------:R-:W-:Y:S02]  /*2c20*/  ISETP.EQ.AND P5, PT, R42.reuse, 0x4, PT ;  /* 0x000000042a00780c */ /* 0x040fe40003fa2270 */
[----:B------:R-:W-:-:S02]  /*2c30*/  ISETP.EQ.AND P0, PT, R42, 0x8, PT ;  /* 0x000000082a00780c */ /* 0x000fc40003f02270 */
[C---:B------:R-:W-:Y:S01]  /*2c40*/  ISETP.EQ.AND P6, PT, R42.reuse, 0x20, PT ;  /* 0x000000202a00780c */ /* 0x040fe20003fc2270 */
[----:B------:R-:W-:Y:S01]  /*2c50*/  @P1 IMAD.MOV.U32 R0, RZ, RZ, R50 ;  /* 0x000000ffff001224 */ /* 0x000fe200078e0032 */
[C---:B------:R-:W-:Y:S01]  /*2c60*/  ISETP.EQ.AND P1, PT, R42.reuse, 0xc, PT ;  /* 0x0000000c2a00780c */ /* 0x040fe20003f22270 */
[----:B------:R-:W-:Y:S01]  /*2c70*/  @P2 IMAD.MOV.U32 R0, RZ, RZ, R51 ;  /* 0x000000ffff002224 */ /* 0x000fe200078e0033 */
[C---:B------:R-:W-:Y:S01]  /*2c80*/  ISETP.EQ.AND P2, PT, R42.reuse, 0x10, PT ;  /* 0x000000102a00780c */ /* 0x040fe20003f42270 */
[----:B------:R-:W-:Y:S01]  /*2c90*/  @P3 IMAD.MOV.U32 R0, RZ, RZ, R34 ;  /* 0x000000ffff003224 */ /* 0x000fe200078e0022 */
[C---:B------:R-:W-:Y:S01]  /*2ca0*/  ISETP.EQ.AND P3, PT, R42.reuse, 0x14, PT ;  /* 0x000000142a00780c */ /* 0x040fe20003f62270 */
[----:B------:R-:W-:Y:S01]  /*2cb0*/  @P4 IMAD.MOV.U32 R33, RZ, RZ, R50 ;  /* 0x000000ffff214224 */ /* 0x000fe200078e0032 */
[----:B------:R-:W-:Y:S01]  /*2cc0*/  P2R R37, PR, RZ, 0x1 ;  /* 0x00000001ff257803 */ /* 0x000fe20000000000 */
[----:B------:R-:W-:Y:S01]  /*2cd0*/  @P4 IMAD.MOV.U32 R0, RZ, RZ, R10 ;  /* 0x000000ffff004224 */ /* 0x000fe200078e000a */
[----:B------:R-:W-:Y:S01]  /*2ce0*/  @P5 MOV R33, R51 ;  /* 0x0000003300215202 */ /* 0x000fe20000000f00 */
[----:B------:R-:W-:Y:S01]  /*2cf0*/  @P0 IMAD.MOV.U32 R33, RZ, RZ, R34 ;  /* 0x000000ffff210224 */ /* 0x000fe200078e0022 */
[----:B------:R-:W-:-:S02]  /*2d00*/  ISETP.EQ.AND P4, PT, R42, 0x18, PT ;  /* 0x000000182a00780c */ /* 0x000fc40003f82270 */
[----:B------:R-:W-:Y:S01]  /*2d10*/  @P5 MOV R0, R24 ;  /* 0x0000001800005202 */ /* 0x000fe20000000f00 */
[--C-:B------:R-:W-:Y:S01]  /*2d20*/  @P0 IMAD.MOV.U32 R0, RZ, RZ, R25.reuse ;  /* 0x000000ffff000224 */ /* 0x100fe200078e0019 */
[C---:B------:R-:W-:Y:S01]  /*2d30*/  ISETP.EQ.AND P5, PT, R42.reuse, 0x1c, PT ;  /* 0x0000001c2a00780c */ /* 0x040fe20003fa2270 */
[----:B------:R-:W-:Y:S01]  /*2d40*/  @P1 IMAD.MOV.U32 R33, RZ, RZ, R10 ;  /* 0x000000ffff211224 */ /* 0x000fe200078e000a */
[C---:B------:R-:W-:Y:S01]  /*2d50*/  ISETP.EQ.AND P0, PT, R42.reuse, 0x24, PT ;  /* 0x000000242a00780c */ /* 0x040fe20003f02270 */
[----:B------:R-:W-:Y:S01]  /*2d60*/  @P2 IMAD.MOV.U32 R33, RZ, RZ, R24 ;  /* 0x000000ffff212224 */ /* 0x000fe200078e0018 */
[----:B------:R-:W-:Y:S01]  /*2d70*/  @P1 MOV R0, R49 ;  /* 0x0000003100001202 */ /* 0x000fe20000000f00 */
[----:B------:R-:W-:Y:S01]  /*2d80*/  @P3 IMAD.MOV.U32 R33, RZ, RZ, R25 ;  /* 0x000000ffff213224 */ /* 0x000fe200078e0019 */
[----:B------:R-:W-:Y:S01]  /*2d90*/  P2R R32, PR, RZ, 0x4 ;  /* 0x00000004ff207803 */ /* 0x000fe20000000000 */
[--C-:B------:R-:W-:Y:S01]  /*2da0*/  @P2 IMAD.MOV.U32 R0, RZ, RZ, R52.reuse ;  /* 0x000000ffff002224 */ /* 0x100fe200078e0034 */
[C---:B------:R-:W-:Y:S01]  /*2db0*/  ISETP.EQ.AND P2, PT, R42.reuse, 0x2c, PT ;  /* 0x0000002c2a00780c */ /* 0x040fe20003f42270 */
[----:B------:R-:W-:Y:S01]  /*2dc0*/  @P4 IMAD.MOV.U32 R33, RZ, RZ, R49 ;  /* 0x000000ffff214224 */ /* 0x000fe200078e0031 */
[----:B------:R-:W-:Y:S01]  /*2dd0*/  @P3 MOV R0, R35 ;  /* 0x0000002300003202 */ /* 0x000fe20000000f00 */
[----:B------:R-:W-:Y:S01]  /*2de0*/  @P4 IMAD.MOV.U32 R0, RZ, RZ, R27 ;  /* 0x000000ffff004224 */ /* 0x000fe200078e001b */
[----:B------:R-:W0:Y:S01]  /*2df0*/  S2UR UR5, SR_CgaCtaId ;  /* 0x00000000000579c3 */ /* 0x000e220000008800 */
[----:B------:R-:W-:Y:S01]  /*2e00*/  @P5 IMAD.MOV.U32 R33, RZ, RZ, R52 ;  /* 0x000000ffff215224 */ /* 0x000fe200078e0034 */
[----:B------:R-:W-:Y:S01]  /*2e10*/  @P5 MOV R0, R46 ;  /* 0x0000002e00005202 */ /* 0x000fe20000000f00 */
[----:B------:R-:W-:Y:S01]  /*2e20*/  @P6 IMAD.MOV.U32 R33, RZ, RZ, R35 ;  /* 0x000000ffff216224 */ /* 0x000fe200078e0023 */
[----:B------:R-:W-:Y:S01]  /*2e30*/  UMOV UR4, 0x400 ;  /* 0x0000040000047882 */ /* 0x000fe20000000000 */
[----:B------:R-:W-:Y:S01]  /*2e40*/  @P0 IMAD.MOV.U32 R33, RZ, RZ, R27 ;  /* 0x000000ffff210224 */ /* 0x000fe200078e001b */
[C---:B------:R-:W-:Y:S01]  /*2e50*/  ISETP.EQ.AND P0, PT, R42.reuse, 0x28, PT ;  /* 0x000000282a00780c */ /* 0x040fe20003f02270 */
[----:B------:R-:W-:Y:S01]  /*2e60*/  @P6 IMAD.MOV.U32 R0, RZ, RZ, R47 ;  /* 0x000000ffff006224 */ /* 0x000fe200078e002f */
[----:B------:R-:W-:Y:S01]  /*2e70*/  P2R R36, PR, RZ, 0x2 ;  /* 0x00000002ff247803 */ /* 0x000fe20000000000 */
[----:B------:R-:W-:Y:S01]  /*2e80*/  UIADD3 UR4, UPT, UPT, UR4, 0x1010, URZ ;  /* 0x0000101004047890 */ /* 0x000fe2000fffe0ff */
[----:B------:R-:W-:-:S09]  /*2e90*/  ISETP.EQ.AND P1, PT, R42, RZ, PT ;  /* 0x000000ff2a00720c */ /* 0x000fd20003f22270 */
[----:B------:R-:W-:Y:S01]  /*2ea0*/  @P0 IMAD.MOV.U32 R33, RZ, RZ, R46 ;  /* 0x000000ffff210224 */ /* 0x000fe200078e002e */
[----:B------:R-:W-:Y:S01]  /*2eb0*/  ISETP.EQ.AND P0, PT, R42, 0x4, PT ;  /* 0x000000042a00780c */ /* 0x000fe20003f02270 */
[----:B------:R-:W-:Y:S01]  /*2ec0*/  @P2 IMAD.MOV.U32 R33, RZ, RZ, R47 ;  /* 0x000000ffff212224 */ /* 0x000fe200078e002f */
[----:B------:R-:W-:-:S04]  /*2ed0*/  ISETP.NE.AND P2, PT, R32, RZ, PT ;  /* 0x000000ff2000720c */ /* 0x000fc80003f45270 */
[----:B------:R-:W-:Y:S02]  /*2ee0*/  IADD3 R40, PT, PT, R0, R33, RZ ;  /* 0x0000002100287210 */ /* 0x000fe40007ffe0ff */
[----:B------:R-:W1:Y:S01]  /*2ef0*/  LDC.64 R32, c[0x0][0x3d0] ;  /* 0x0000f400ff207b82 */ /* 0x000e620000000a00 */
[----:B0-----:R-:W-:Y:S02]  /*2f00*/  ULEA UR4, UR5, UR4, 0x18 ;  /* 0x0000000405047291 */ /* 0x001fe4000f8ec0ff */
[--C-:B------:R-:W-:Y:S01]  /*2f10*/  @P1 IMAD.MOV.U32 R50, RZ, RZ, R40.reuse ;  /* 0x000000ffff321224 */ /* 0x100fe200078e0028 */
[----:B------:R-:W-:Y:S01]  /*2f20*/  ISETP.NE.AND P1, PT, R36, RZ, PT ;  /* 0x000000ff2400720c */ /* 0x000fe20003f25270 */
[--C-:B------:R-:W-:Y:S01]  /*2f30*/  @P0 IMAD.MOV.U32 R51, RZ, RZ, R40.reuse ;  /* 0x000000ffff330224 */ /* 0x100fe200078e0028 */
[----:B------:R-:W-:Y:S01]  /*2f40*/  ISETP.NE.AND P0, PT, R37, RZ, PT ;  /* 0x000000ff2500720c */ /* 0x000fe20003f05270 */
[----:B------:R-:W-:Y:S02]  /*2f50*/  @P2 IMAD.MOV.U32 R24, RZ, RZ, R40 ;  /* 0x000000ffff182224 */ /* 0x000fe400078e0028 */
[C---:B-1----:R-:W-:Y:S01]  /*2f60*/  IMAD.WIDE.U32 R32, R41.reuse, 0x4, R32 ;  /* 0x0000000429207825 */ /* 0x042fe200078e0020 */
[----:B------:R-:W-:-:S07]  /*2f70*/  LEA R0, R41, UR4, 0x2 ;  /* 0x0000000429007c11 */ /* 0x000fce000f8e10ff */
[-C--:B------:R-:W-:Y:S02]  /*2f80*/  @P1 MOV R10, R40.reuse ;  /* 0x00000028000a1202 */ /* 0x080fe40000000f00 */
[--C-:B------:R-:W-:Y:S01]  /*2f90*/  @P0 IMAD.MOV.U32 R34, RZ, RZ, R40.reuse ;  /* 0x000000ffff220224 */ /* 0x100fe200078e0028 */
[----:B------:R-:W5:Y:S01]  /*2fa0*/  LDG.E R33, desc[UR6][R32.64] ;  /* 0x0000000620217981 */ /* 0x000f62000c1e1900 */
[--C-:B------:R-:W-:Y:S01]  /*2fb0*/  @P3 IMAD.MOV.U32 R25, RZ, RZ, R40.reuse ;  /* 0x000000ffff193224 */ /* 0x100fe200078e0028 */
[C---:B------:R-:W-:Y:S01]  /*2fc0*/  ISETP.EQ.AND P3, PT, R42.reuse, 0x24, PT ;  /* 0x000000242a00780c */ /* 0x040fe20003f62270 */
[----:B------:R-:W-:Y:S01]  /*2fd0*/  BSSY.RECONVERGENT B3, `(.L_x_39) ;  /* 0x0000015000037945 */ /* 0x000fe20003800200 */
[----:B------:R-:W0:Y:S01]  /*2fe0*/  LDS R0, [R0+0x18] ;  /* 0x0000180000007984 */ /* 0x000e220000000800 */
[C---:B------:R-:W-:Y:S01]  /*2ff0*/  ISETP.EQ.AND P2, PT, R42.reuse, 0x28, PT ;  /* 0x000000282a00780c */ /* 0x040fe20003f42270 */
[--C-:B------:R-:W-:Y:S01]  /*3000*/  @P4 IMAD.MOV.U32 R49, RZ, RZ, R40.reuse ;  /* 0x000000ffff314224 */ /* 0x100fe200078e0028 */
[----:B------:R-:W-:Y:S01]  /*3010*/  ISETP.EQ.AND P1, PT, R42, 0x2c, PT ;  /* 0x0000002c2a00780c */ /* 0x000fe20003f22270 */
[----:B------:R-:W-:Y:S01]  /*3020*/  @P6 IMAD.MOV.U32 R35, RZ, RZ, R40 ;  /* 0x000000ffff236224 */ /* 0x000fe200078e0028 */
[----:B------:R-:W-:-:S06]  /*3030*/  @P5 MOV R52, R40 ;  /* 0x0000002800345202 */ /* 0x000fcc0000000f00 */
[----:B------:R-:W-:-:S03]  /*3040*/  @P3 IMAD.MOV.U32 R27, RZ, RZ, R40 ;  /* 0x000000ffff1b3224 */ /* 0x000fc600078e0028 */
[----:B------:R-:W-:Y:S02]  /*3050*/  @P2 IMAD.MOV.U32 R46, RZ, RZ, R40 ;  /* 0x000000ffff2e2224 */ /* 0x000fe400078e0028 */
[----:B------:R-:W-:Y:S01]  /*3060*/  @P1 MOV R47, R40 ;  /* 0x00000028002f1202 */ /* 0x000fe20000000f00 */
[----:B-----5:R-:W1:Y:S08]  /*3070*/  MUFU.RCP R36, R33 ;  /* 0x0000002100247308 */ /* 0x020e700000001000 */
[----:B0-----:R-:W0:Y:S01]  /*3080*/  FCHK P0, R0, R33 ;  /* 0x0000002100007302 */ /* 0x001e220000000000 */
[----:B-1----:R-:W-:-:S04]  /*3090*/  FFMA R37, -R33, R36, 1 ;  /* 0x3f80000021257423 */ /* 0x002fc80000000124 */
[----:B------:R-:W-:-:S04]  /*30a0*/  FFMA R37, R36, R37, R36 ;  /* 0x0000002524257223 */ /* 0x000fc80000000024 */
[----:B------:R-:W-:-:S04]  /*30b0*/  FFMA R36, R0, R37, RZ ;  /* 0x0000002500247223 */ /* 0x000fc800000000ff */
[----:B------:R-:W-:-:S04]  /*30c0*/  FFMA R32, -R33, R36, R0 ;  /* 0x0000002421207223 */ /* 0x000fc80000000100 */
[----:B------:R-:W-:Y:S01]  /*30d0*/  FFMA R32, R37, R32, R36 ;  /* 0x0000002025207223 */ /* 0x000fe20000000024 */
[----:B0-----:R-:W-:Y:S06]  /*30e0*/  @!P0 BRA `(.L_x_40) ;  /* 0x00000000000c8947 */ /* 0x001fec0003800000 */
[----:B------:R-:W-:-:S07]  /*30f0*/  MOV R32, 0x3110 ;  /* 0x0000311000207802 */ /* 0x000fce0000000f00 */
[----:B--234-:R-:W-:Y:S05]  /*3100*/  CALL.REL.NOINC `($__internal_1_$__cuda_sm3x_div_rn_noftz_f32_slowpath) ;  /* 0x00000008005c7944 */ /* 0x01cfea0003c00000 */
[----:B------:R-:W-:-:S07]  /*3110*/  IMAD.MOV.U32 R32, RZ, RZ, R0 ;  /* 0x000000ffff207224 */ /* 0x000fce00078e0000 */
.L_x_40:
[----:B------:R-:W-:Y:S05]  /*3120*/  BSYNC.RECONVERGENT B3 ;  /* 0x0000000000037941 */ /* 0x000fea0003800200 */
.L_x_39:
[C---:B------:R-:W-:Y:S01]  /*3130*/  ISETP.EQ.AND P5, PT, R38.reuse, RZ, PT ;  /* 0x000000ff2600720c */ /* 0x040fe20003fa2270 */
[----:B------:R-:W-:Y:S01]  /*3140*/  FADD R32, R39, |R32| ;  /* 0x4000002027207221 */ /* 0x000fe20000000000 */
[C---:B------:R-:W-:Y:S01]  /*3150*/  ISETP.EQ.AND P4, PT, R38.reuse, 0x4, PT ;  /* 0x000000042600780c */ /* 0x040fe20003f82270 */
[----:B------:R-:W-:Y:S01]  /*3160*/  IMAD.MOV.U32 R48, RZ, RZ, R39 ;  /* 0x000000ffff307224 */ /* 0x000fe200078e0027 */
[C---:B------:R-:W-:Y:S02]  /*3170*/  ISETP.EQ.AND P0, PT, R38.reuse, 0x14, PT ;  /* 0x000000142600780c */ /* 0x040fe40003f02270 */
[C---:B------:R-:W-:Y:S02]  /*3180*/  ISETP.EQ.AND P3, PT, R38.reuse, 0x8, PT ;  /* 0x000000082600780c */ /* 0x040fe40003f62270 */
[C---:B------:R-:W-:Y:S02]  /*3190*/  ISETP.EQ.AND P2, PT, R38.reuse, 0xc, PT ;  /* 0x0000000c2600780c */ /* 0x040fe40003f42270 */
[----:B------:R-:W-:-:S02]  /*31a0*/  ISETP.EQ.AND P1, PT, R38, 0x10, PT ;  /* 0x000000102600780c */ /* 0x000fc40003f22270 */
[C---:B------:R-:W-:Y:S01]  /*31b0*/  ISETP.EQ.AND P6, PT, R38.reuse, 0x18, PT ;  /* 0x000000182600780c */ /* 0x040fe20003fc2270 */
[--C-:B------:R-:W-:Y:S01]  /*31c0*/  @P5 IMAD.MOV.U32 R50, RZ, RZ, R32.reuse ;  /* 0x000000ffff325224 */ /* 0x100fe200078e0020 */
[C---:B------:R-:W-:Y:S01]  /*31d0*/  ISETP.EQ.AND P5, PT, R38.reuse, 0x1c, PT ;  /* 0x0000001c2600780c */ /* 0x040fe20003fa2270 */
[--C-:B------:R-:W-:Y:S01]  /*31e0*/  @P4 IMAD.MOV.U32 R51, RZ, RZ, R32.reuse ;  /* 0x000000ffff334224 */ /* 0x100fe200078e0020 */
[----:B------:R-:W-:Y:S01]  /*31f0*/  ISETP.EQ.AND P4, PT, R38, 0x20, PT ;  /* 0x000000202600780c */ /* 0x000fe20003f82270 */
[--C-:B------:R-:W-:Y:S01]  /*3200*/  @P0 IMAD.MOV.U32 R25, RZ, RZ, R32.reuse ;  /* 0x000000ffff190224 */ /* 0x100fe200078e0020 */
[C---:B------:R-:W-:Y:S02]  /*3210*/  ISETP.GE.AND P0, PT, R50.reuse, R13, PT ;  /* 0x0000000d3200720c */ /* 0x040fe40003f06270 */
[----:B------:R-:W-:Y:S01]  /*3220*/  LOP3.LUT R0, R50, R51, RZ, 0xfc, !PT ;  /* 0x0000003332007212 */ /* 0x000fe200078efcff */
[--C-:B------:R-:W-:Y:S01]  /*3230*/  @P2 IMAD.MOV.U32 R10, RZ, RZ, R32.reuse ;  /* 0x000000ffff0a2224 */ /* 0x100fe200078e0020 */
[----:B------:R-:W-:Y:S01]  /*3240*/  @P3 MOV R34, R32 ;  /* 0x0000002000223202 */ /* 0x000fe20000000f00 */
[----:B------:R-:W-:Y:S01]  /*3250*/  @P1 IMAD.MOV.U32 R24, RZ, RZ, R32 ;  /* 0x000000ffff181224 */ /* 0x000fe200078e0020 */
[----:B------:R-:W-:-:S02]  /*3260*/  ISETP.LT.OR P0, PT, R0, RZ, P0 ;  /* 0x000000ff0000720c */ /* 0x000fc40000701670 */
[C---:B------:R-:W-:Y:S01]  /*3270*/  ISETP.EQ.AND P3, PT, R38.reuse, 0x24, PT ;  /* 0x000000242600780c */ /* 0x040fe20003f62270 */
[--C-:B------:R-:W-:Y:S01]  /*3280*/  @P5 IMAD.MOV.U32 R52, RZ, RZ, R32.reuse ;  /* 0x000000ffff345224 */ /* 0x100fe200078e0020 */
[C---:B------:R-:W-:Y:S01]  /*3290*/  ISETP.EQ.AND P2, PT, R38.reuse, 0x28, PT ;  /* 0x000000282600780c */ /* 0x040fe20003f42270 */
[----:B------:R-:W-:Y:S01]  /*32a0*/  @P4 IMAD.MOV.U32 R35, RZ, RZ, R32 ;  /* 0x000000ffff234224 */ /* 0x000fe200078e0020 */
[----:B------:R-:W-:Y:S02]  /*32b0*/  ISETP.EQ.AND P1, PT, R38, 0x2c, PT ;  /* 0x0000002c2600780c */ /* 0x000fe40003f22270 */
[----:B------:R-:W-:-:S07]  /*32c0*/  @P6 MOV R49, R32 ;  /* 0x0000002000316202 */ /* 0x000fce0000000f00 */
[--C-:B------:R-:W-:Y:S02]  /*32d0*/  @P3 IMAD.MOV.U32 R27, RZ, RZ, R32.reuse ;  /* 0x000000ffff1b3224 */ /* 0x100fe400078e0020 */
[----:B------:R-:W-:Y:S02]  /*32e0*/  @P2 MOV R46, R32 ;  /* 0x00000020002e2202 */ /* 0x000fe40000000f00 */
[----:B------:R-:W-:Y:S01]  /*32f0*/  @P1 IMAD.MOV.U32 R47, RZ, RZ, R32 ;  /* 0x000000ffff2f1224 */ /* 0x000fe200078e0020 */
[----:B------:R-:W-:Y:S06]  /*3300*/  @!P0 BRA `(.L_x_41) ;  /* 0xfffffff4006c8947 */ /* 0x000fec000383ffff */
.L_x_36:
[----:B------:R-:W-:Y:S05]  /*3310*/  BSYNC.RECONVERGENT B2 ;  /* 0x0000000000027941 */ /* 0x000fea0003800200 */
.L_x_35:
[----:B------:R-:W0:Y:S01]  /*3320*/  S2UR UR5, SR_CgaCtaId ;  /* 0x00000000000579c3 */ /* 0x000e220000008800 */
[----:B------:R-:W-:Y:S01]  /*3330*/  UMOV UR4, 0x400 ;  /* 0x0000040000047882 */ /* 0x000fe20000000000 */
[----:B------:R-:W-:Y:S01]  /*3340*/  IMAD R33, R14, R13, R13 ;  /* 0x0000000d0e217224 */ /* 0x000fe200078e020d */
[----:B------:R-:W-:-:S03]  /*3350*/  IADD3 R26, PT, PT, R26, 0x1, RZ ;  /* 0x000000011a1a7810 */ /* 0x000fc60007ffe0ff */
[----:B------:R-:W-:-:S04]  /*3360*/  IMAD.IADD R0, R14, 0x1, R33 ;  /* 0x000000010e007824 */ /* 0x000fc800078e0221 */
[----:B------:R-:W-:-:S05]  /*3370*/  IMAD R33, R15, R0, R15 ;  /* 0x000000000f217224 */ /* 0x000fca00078e020f */
[----:B------:R-:W-:-:S05]  /*3380*/  IADD3 R33, PT, PT, R0, 0x1, R33 ;  /* 0x0000000100217810 */ /* 0x000fca0007ffe021 */
[----:B------:R-:W-:Y:S01]  /*3390*/  IMAD.WIDE R30, R33, 0x4, R30 ;  /* 0x00000004211e7825 */ /* 0x000fe200078e021e */
[----:B0-----:R-:W-:Y:S01]  /*33a0*/  ULEA UR4, UR5, UR4, 0x18 ;  /* 0x0000000405047291 */ /* 0x001fe2000f8ec0ff */
[----:B------:R-:W0:Y:S08]  /*33b0*/  LDCU UR5, c[0x0][0x380] ;  /* 0x00007000ff0577ac */ /* 0x000e300008000800 */
[----:B------:R1:W-:Y:S01]  /*33c0*/  STS.64 [UR4+0x1040], R30 ;  /* 0x0010401eff007988 */ /* 0x0003e20008000a04 */
[----:B0-----:R-:W-:-:S13]  /*33d0*/  ISETP.NE.AND P0, PT, R26, UR5, PT ;  /* 0x000000051a007c0c */ /* 0x001fda000bf05270 */
[----:B-1----:R-:W-:Y:S05]  /*33e0*/  @P0 BRA `(.L_x_42) ;  /* 0xffffffd400080947 */ /* 0x002fea000383ffff */
.L_x_1:
[----:B------:R-:W0:Y:S01]  /*33f0*/  LDC.64 R2, c[0x0][0x3e0] ;  /* 0x0000f800ff027b82 */ /* 0x000e220000000a00 */
[----:B------:R-:W-:-:S07]  /*3400*/  IMAD.MOV.U32 R11, RZ, RZ, 0x7fc00000 ;  /* 0x7fc00000ff0b7424 */ /* 0x000fce00078e00ff */
[----:B------:R-:W1:Y:S08]  /*3410*/  LDC.64 R4, c[0x0][0x3e8] ;  /* 0x0000fa00ff047b82 */ /* 0x000e700000000a00 */
[----:B------:R-:W5:Y:S01]  /*3420*/  LDC.64 R8, c[0x0][0x3f0] ;  /* 0x0000fc00ff087b82 */ /* 0x000f620000000a00 */
[----:B0-----:R-:W-:-:S07]  /*3430*/  IMAD.WIDE R2, R7, 0x4, R2 ;  /* 0x0000000407027825 */ /* 0x001fce00078e0202 */
[----:B------:R-:W-:Y:S01]  /*3440*/  BAR.SYNC.DEFER_BLOCKING 0x0 ;  /* 0x0000000000007b1d */ /* 0x000fe20000010000 */
[----:B-1----:R-:W-:-:S04]  /*3450*/  IMAD.WIDE R4, R7, 0x4, R4 ;  /* 0x0000000407047825 */ /* 0x002fc800078e0204 */
[----:B-----5:R-:W-:Y:S01]  /*3460*/  IMAD.WIDE R6, R7, 0x4, R8 ;  /* 0x0000000407067825 */ /* 0x020fe200078e0208 */
[----:B------:R-:W-:Y:S04]  /*3470*/  STG.E desc[UR6][R2.64], R11 ;  /* 0x0000000b02007986 */ /* 0x000fe8000c101906 */
[----:B------:R-:W-:Y:S04]  /*3480*/  STG.E desc[UR6][R4.64], R11 ;  /* 0x0000000b04007986 */ /* 0x000fe8000c101906 */
[----:B------:R-:W-:Y:S01]  /*3490*/  STG.E desc[UR6][R6.64], R11 ;  /* 0x0000000b06007986 */ /* 0x000fe2000c101906 */
[----:B------:R-:W-:Y:S05]  /*34a0*/  EXIT ;  /* 0x000000000000794d */ /* 0x000fea0003800000 */
        .weak           $__internal_0_$__cuda_sm20_div_rn_f64_full
        .type           $__internal_0_$__cuda_sm20_div_rn_f64_full,@function
        .size           $__internal_0_$__cuda_sm20_div_rn_f64_full,($__internal_1_$__cuda_sm3x_div_rn_noftz_f32_slowpath - $__internal_0_$__cuda_sm20_div_rn_f64_full)
$__internal_0_$__cuda_sm20_div_rn_f64_full:
[C---:B------:R-:W-:Y:S01]  /*34b0*/  FSETP.GEU.AND P0, PT, |R35|.reuse, 1.469367938527859385e-39, PT ;  /* 0x001000002300780b */ /* 0x040fe20003f0e200 */
[----:B------:R-:W-:Y:S01]  /*34c0*/  IMAD.MOV.U32 R38, RZ, RZ, 0x1 ;  /* 0x00000001ff267424 */ /* 0x000fe200078e00ff */
[----:B------:R-:W-:Y:S01]  /*34d0*/  LOP3.LUT R32, R35, 0x800fffff, RZ, 0xc0, !PT ;  /* 0x800fffff23207812 */ /* 0x000fe200078ec0ff */
[----:B------:R-:W-:Y:S01]  /*34e0*/  BSSY.RECONVERGENT B1, `(.L_x_43) ;  /* 0x0000054000017945 */ /* 0x000fe20003800200 */
[C---:B------:R-:W-:Y:S02]  /*34f0*/  FSETP.GEU.AND P2, PT, |R37|.reuse, 1.469367938527859385e-39, PT ;  /* 0x001000002500780b */ /* 0x040fe40003f4e200 */
[----:B------:R-:W-:Y:S01]  /*3500*/  LOP3.LUT R33, R32, 0x3ff00000, RZ, 0xfc, !PT ;  /* 0x3ff0000020217812 */ /* 0x000fe200078efcff */
[----:B------:R-:W-:Y:S01]  /*3510*/  IMAD.MOV.U32 R32, RZ, RZ, R34 ;  /* 0x000000ffff207224 */ /* 0x000fe200078e0022 */
[----:B------:R-:W-:Y:S02]  /*3520*/  LOP3.LUT R53, R37, 0x7ff00000, RZ, 0xc0, !PT ;  /* 0x7ff0000025357812 */ /* 0x000fe400078ec0ff */
[----:B------:R-:W-:-:S02]  /*3530*/  MOV R54, 0x1ca00000 ;  /* 0x1ca0000000367802 */ /* 0x000fc40000000f00 */
[----:B------:R-:W-:Y:S01]  /*3540*/  LOP3.LUT R56, R35, 0x7ff00000, RZ, 0xc0, !PT ;  /* 0x7ff0000023387812 */ /* 0x000fe200078ec0ff */
[----:B------:R-:W-:-:S03]  /*3550*/  @!P0 DMUL R32, R34, 8.98846567431157953865e+307 ;  /* 0x7fe0000022208828 */ /* 0x000fc60000000000 */
[----:B------:R-:W-:Y:S02]  /*3560*/  ISETP.GE.U32.AND P1, PT, R53, R56, PT ;  /* 0x000000383500720c */ /* 0x000fe40003f26070 */
[----:B------:R-:W-:Y:S01]  /*3570*/  @!P2 LOP3.LUT R42, R35, 0x7ff00000, RZ, 0xc0, !PT ;  /* 0x7ff00000232aa812 */ /* 0x000fe200078ec0ff */
[----:B------:R-:W0:Y:S03]  /*3580*/  MUFU.RCP64H R39, R33 ;  /* 0x0000002100277308 */ /* 0x000e260000001800 */
[----:B------:R-:W-:Y:S02]  /*3590*/  @!P2 ISETP.GE.U32.AND P3, PT, R53, R42, PT ;  /* 0x0000002a3500a20c */ /* 0x000fe40003f66070 */
[----:B------:R-:W-:Y:S02]  /*35a0*/  @!P0 LOP3.LUT R56, R33, 0x7ff00000, RZ, 0xc0, !PT ;  /* 0x7ff0000021388812 */ /* 0x000fe400078ec0ff */
[----:B------:R-:W-:-:S04]  /*35b0*/  @!P2 SEL R43, R54, 0x63400000, !P3 ;  /* 0x63400000362ba807 */ /* 0x000fc80005800000 */
[----:B------:R-:W-:-:S04]  /*35c0*/  @!P2 LOP3.LUT R44, R43, 0x80000000, R37, 0xf8, !PT ;  /* 0x800000002b2ca812 */ /* 0x000fc800078ef825 */
[----:B------:R-:W-:Y:S01]  /*35d0*/  @!P2 LOP3.LUT R45, R44, 0x100000, RZ, 0xfc, !PT ;  /* 0x001000002c2da812 */ /* 0x000fe200078efcff */
[----:B------:R-:W-:Y:S01]  /*35e0*/  @!P2 IMAD.MOV.U32 R44, RZ, RZ, RZ ;  /* 0x000000ffff2ca224 */ /* 0x000fe200078e00ff */
[----:B0-----:R-:W-:-:S08]  /*35f0*/  DFMA R40, R38, -R32, 1 ;  /* 0x3ff000002628742b */ /* 0x001fd00000000820 */
[----:B------:R-:W-:-:S08]  /*3600*/  DFMA R40, R40, R40, R40 ;  /* 0x000000282828722b */ /* 0x000fd00000000028 */
[----:B------:R-:W-:Y:S01]  /*3610*/  DFMA R40, R38, R40, R38 ;  /* 0x000000282628722b */ /* 0x000fe20000000026 */
[----:B------:R-:W-:Y:S01]  /*3620*/  SEL R39, R54, 0x63400000, !P1 ;  /* 0x6340000036277807 */ /* 0x000fe20004800000 */
[----:B------:R-:W-:-:S03]  /*3630*/  IMAD.MOV.U32 R38, RZ, RZ, R36 ;  /* 0x000000ffff267224 */ /* 0x000fc600078e0024 */
[----:B------:R-:W-:-:S03]  /*3640*/  LOP3.LUT R39, R39, 0x800fffff, R37, 0xf8, !PT ;  /* 0x800fffff27277812 */ /* 0x000fc600078ef825 */
[----:B------:R-:W-:-:S03]  /*3650*/  DFMA R42, R40, -R32, 1 ;  /* 0x3ff00000282a742b */ /* 0x000fc60000000820 */
[----:B------:R-:W-:-:S05]  /*3660*/  @!P2 DFMA R38, R38, 2, -R44 ;  /* 0x400000002626a82b */ /* 0x000fca000000082c */
[----:B------:R-:W-:-:S08]  /*3670*/  DFMA R40, R40, R42, R40 ;  /* 0x0000002a2828722b */ /* 0x000fd00000000028 */
[----:B------:R-:W-:-:S08]  /*3680*/  DMUL R42, R40, R38 ;  /* 0x00000026282a7228 */ /* 0x000fd00000000000 */
[----:B------:R-:W-:-:S08]  /*3690*/  DFMA R44, R42, -R32, R38 ;  /* 0x800000202a2c722b */ /* 0x000fd00000000026 */
[----:B------:R-:W-:Y:S01]  /*36a0*/  DFMA R44, R40, R44, R42 ;  /* 0x0000002c282c722b */ /* 0x000fe2000000002a */
[----:B------:R-:W-:Y:S01]  /*36b0*/  IMAD.MOV.U32 R43, RZ, RZ, R53 ;  /* 0x000000ffff2b7224 */ /* 0x000fe200078e0035 */
[----:B------:R-:W-:-:S04]  /*36c0*/  @!P2 LOP3.LUT R43, R39, 0x7ff00000, RZ, 0xc0, !PT ;  /* 0x7ff00000272ba812 */ /* 0x000fc800078ec0ff */
[----:B------:R-:W-:-:S04]  /*36d0*/  IADD3 R40, PT, PT, R43, -0x1, RZ ;  /* 0xffffffff2b287810 */ /* 0x000fc80007ffe0ff */
[----:B------:R-:W-:Y:S01]  /*36e0*/  ISETP.GT.U32.AND P0, PT, R40, 0x7feffffe, PT ;  /* 0x7feffffe2800780c */ /* 0x000fe20003f04070 */
[----:B------:R-:W-:-:S05]  /*36f0*/  VIADD R40, R56, 0xffffffff ;  /* 0xffffffff38287836 */ /* 0x000fca0000000000 */
[----:B------:R-:W-:-:S13]  /*3700*/  ISETP.GT.U32.OR P0, PT, R40, 0x7feffffe, P0 ;  /* 0x7feffffe2800780c */ /* 0x000fda0000704470 */
[----:B------:R-:W-:Y:S05]  /*3710*/  @P0 BRA `(.L_x_44) ;  /* 0x00000000006c0947 */ /* 0x000fea0003800000 */
[----:B------:R-:W-:-:S04]  /*3720*/  LOP3.LUT R40, R35, 0x7ff00000, RZ, 0xc0, !PT ;  /* 0x7ff0000023287812 */ /* 0x000fc800078ec0ff */
[CC--:B------:R-:W-:Y:S02]  /*3730*/  VIADDMNMX R36, R53.reuse, -R40.reuse, 0xb9600000, !PT ;  /* 0xb960000035247446 */ /* 0x0c0fe40007800928 */
[----:B------:R-:W-:Y:S02]  /*3740*/  ISETP.GE.U32.AND P0, PT, R53, R40, PT ;  /* 0x000000283500720c */ /* 0x000fe40003f06070 */
[----:B------:R-:W-:Y:S02]  /*3750*/  VIMNMX R36, PT, PT, R36, 0x46a00000, PT ;  /* 0x46a0000024247848 */ /* 0x000fe40003fe0100 */
[----:B------:R-:W-:-:S05]  /*3760*/  SEL R37, R54, 0x63400000, !P0 ;  /* 0x6340000036257807 */ /* 0x000fca0004000000 */
[----:B------:R-:W-:Y:S01]  /*3770*/  IMAD.IADD R42, R36, 0x1, -R37 ;  /* 0x00000001242a7824 */ /* 0x000fe200078e0a25 */
[----:B------:R-:W-:-:S03]  /*3780*/  MOV R36, RZ ;  /* 0x000000ff00247202 */ /* 0x000fc60000000f00 */
[----:B------:R-:W-:-:S06]  /*3790*/  VIADD R37, R42, 0x7fe00000 ;  /* 0x7fe000002a257836 */ /* 0x000fcc0000000000 */
[----:B------:R-:W-:-:S10]  /*37a0*/  DMUL R40, R44, R36 ;  /* 0x000000242c287228 */ /* 0x000fd40000000000 */
[----:B------:R-:W-:-:S13]  /*37b0*/  FSETP.GTU.AND P0, PT, |R41|, 1.469367938527859385e-39, PT ;  /* 0x001000002900780b */ /* 0x000fda0003f0c200 */
[----:B------:R-:W-:Y:S05]  /*37c0*/  @P0 BRA `(.L_x_45) ;  /* 0x0000000000940947 */ /* 0x000fea0003800000 */
[----:B------:R-:W-:Y:S01]  /*37d0*/  DFMA R32, R44, -R32, R38 ;  /* 0x800000202c20722b */ /* 0x000fe20000000026 */
[----:B------:R-:W-:-:S09]  /*37e0*/  IMAD.MOV.U32 R36, RZ, RZ, RZ ;  /* 0x000000ffff247224 */ /* 0x000fd200078e00ff */
[C---:B------:R-:W-:Y:S02]  /*37f0*/  FSETP.NEU.AND P0, PT, R33.reuse, RZ, PT ;  /* 0x000000ff2100720b */ /* 0x040fe40003f0d000 */
[----:B------:R-:W-:-:S04]  /*3800*/  LOP3.LUT R35, R33, 0x80000000, R35, 0x48, !PT ;  /* 0x8000000021237812 */ /* 0x000fc800078e4823 */
[----:B------:R-:W-:-:S07]  /*3810*/  LOP3.LUT R37, R35, R37, RZ, 0xfc, !PT ;  /* 0x0000002523257212 */ /* 0x000fce00078efcff */
[----:B------:R-:W-:Y:S05]  /*3820*/  @!P0 BRA `(.L_x_45) ;  /* 0x00000000007c8947 */ /* 0x000fea0003800000 */
[----:B------:R-:W-:Y:S01]  /*3830*/  IMAD.MOV R33, RZ, RZ, -R42 ;  /* 0x000000ffff217224 */ /* 0x000fe200078e0a2a */
[----:B------:R-:W-:Y:S01]  /*3840*/  DMUL.RP R36, R44, R36 ;  /* 0x000000242c247228 */ /* 0x000fe20000008000 */
[----:B------:R-:W-:-:S06]  /*3850*/  IMAD.MOV.U32 R32, RZ, RZ, RZ ;  /* 0x000000ffff207224 */ /* 0x000fcc00078e00ff */
[----:B------:R-:W-:-:S03]  /*3860*/  DFMA R32, R40, -R32, R44 ;  /* 0x800000202820722b */ /* 0x000fc6000000002c */
[----:B------:R-:W-:-:S03]  /*3870*/  LOP3.LUT R35, R37, R35, RZ, 0x3c, !PT ;  /* 0x0000002325237212 */ /* 0x000fc600078e3cff */
[----:B------:R-:W-:-:S04]  /*3880*/  IADD3 R32, PT, PT, -R42, -0x43300000, RZ ;  /* 0xbcd000002a207810 */ /* 0x000fc80007ffe1ff */
[----:B------:R-:W-:-:S04]  /*3890*/  FSETP.NEU.AND P0, PT, |R33|, R32, PT ;  /* 0x000000202100720b */ /* 0x000fc80003f0d200 */
[----:B------:R-:W-:Y:S02]  /*38a0*/  FSEL R40, R36, R40, !P0 ;  /* 0x0000002824287208 */ /* 0x000fe40004000000 */
[----:B------:R-:W-:Y:S01]  /*38b0*/  FSEL R41, R35, R41, !P0 ;  /* 0x0000002923297208 */ /* 0x000fe20004000000 */
[----:B------:R-:W-:Y:S06]  /*38c0*/  BRA `(.L_x_45) ;  /* 0x0000000000547947 */ /* 0x000fec0003800000 */
.L_x_44:
[----:B------:R-:W-:-:S14]  /*38d0*/  DSETP.NAN.AND P0, PT, R36, R36, PT ;  /* 0x000000242400722a */ /* 0x000fdc0003f08000 */
[----:B------:R-:W-:Y:S05]  /*38e0*/  @P0 BRA `(.L_x_46) ;  /* 0x0000000000440947 */ /* 0x000fea0003800000 */
[----:B------:R-:W-:-:S14]  /*38f0*/  DSETP.NAN.AND P0, PT, R34, R34, PT ;  /* 0x000000222200722a */ /* 0x000fdc0003f08000 */
[----:B------:R-:W-:Y:S05]  /*3900*/  @P0 BRA `(.L_x_47) ;  /* 0x0000000000300947 */ /* 0x000fea0003800000 */
[----:B------:R-:W-:Y:S01]  /*3910*/  ISETP.NE.AND P0, PT, R43, R56, PT ;  /* 0x000000382b00720c */ /* 0x000fe20003f05270 */
[----:B------:R-:W-:Y:S01]  /*3920*/  IMAD.MOV.U32 R41, RZ, RZ, -0x80000 ;  /* 0xfff80000ff297424 */ /* 0x000fe200078e00ff */
[----:B------:R-:W-:-:S11]  /*3930*/  MOV R40, 0x0 ;  /* 0x0000000000287802 */ /* 0x000fd60000000f00 */
[----:B------:R-:W-:Y:S05]  /*3940*/  @!P0 BRA `(.L_x_45) ;  /* 0x0000000000348947 */ /* 0x000fea0003800000 */
[----:B------:R-:W-:Y:S02]  /*3950*/  ISETP.NE.AND P0, PT, R43, 0x7ff00000, PT ;  /* 0x7ff000002b00780c */ /* 0x000fe40003f05270 */
[----:B------:R-:W-:Y:S02]  /*3960*/  LOP3.LUT R41, R37, 0x80000000, R35, 0x48, !PT ;  /* 0x8000000025297812 */ /* 0x000fe400078e4823 */
[----:B------:R-:W-:-:S13]  /*3970*/  ISETP.EQ.OR P0, PT, R56, RZ, !P0 ;  /* 0x000000ff3800720c */ /* 0x000fda0004702670 */
[----:B------:R-:W-:Y:S01]  /*3980*/  @P0 LOP3.LUT R32, R41, 0x7ff00000, RZ, 0xfc, !PT ;  /* 0x7ff0000029200812 */ /* 0x000fe200078efcff */
[----:B------:R-:W-:Y:S02]  /*3990*/  @!P0 IMAD.MOV.U32 R40, RZ, RZ, RZ ;  /* 0x000000ffff288224 */ /* 0x000fe400078e00ff */
[----:B------:R-:W-:Y:S01]  /*39a0*/  @P0 IMAD.MOV.U32 R40, RZ, RZ, RZ ;  /* 0x000000ffff280224 */ /* 0x000fe200078e00ff */
[----:B------:R-:W-:Y:S01]  /*39b0*/  @P0 MOV R41, R32 ;  /* 0x0000002000290202 */ /* 0x000fe20000000f00 */
[----:B------:R-:W-:Y:S06]  /*39c0*/  BRA `(.L_x_45) ;  /* 0x0000000000147947 */ /* 0x000fec0003800000 */
.L_x_47:
[----:B------:R-:W-:Y:S01]  /*39d0*/  LOP3.LUT R41, R35, 0x80000, RZ, 0xfc, !PT ;  /* 0x0008000023297812 */ /* 0x000fe200078efcff */
[----:B------:R-:W-:Y:S01]  /*39e0*/  IMAD.MOV.U32 R40, RZ, RZ, R34 ;  /* 0x000000ffff287224 */ /* 0x000fe200078e0022 */
[----:B------:R-:W-:Y:S06]  /*39f0*/  BRA `(.L_x_45) ;  /* 0x0000000000087947 */ /* 0x000fec0003800000 */
.L_x_46:
[----:B------:R-:W-:Y:S01]  /*3a00*/  LOP3.LUT R41, R37, 0x80000, RZ, 0xfc, !PT ;  /* 0x0008000025297812 */ /* 0x000fe200078efcff */
[----:B------:R-:W-:-:S07]  /*3a10*/  IMAD.MOV.U32 R40, RZ, RZ, R36 ;  /* 0x000000ffff287224 */ /* 0x000fce00078e0024 */
.L_x_45:
[----:B------:R-:W-:Y:S05]  /*3a20*/  BSYNC.RECONVERGENT B1 ;  /* 0x0000000000017941 */ /* 0x000fea0003800200 */
.L_x_43:
[----:B------:R-:W-:Y:S01]  /*3a30*/  IMAD.MOV.U32 R32, RZ, RZ, R0 ;  /* 0x000000ffff207224 */ /* 0x000fe200078e0000 */
[----:B------:R-:W-:Y:S01]  /*3a40*/  MOV R37, R41 ;  /* 0x0000002900257202 */ /* 0x000fe20000000f00 */
[----:B------:R-:W-:Y:S02]  /*3a50*/  IMAD.MOV.U32 R33, RZ, RZ, 0x0 ;  /* 0x00000000ff217424 */ /* 0x000fe400078e00ff */
[----:B------:R-:W-:Y:S02]  /*3a60*/  IMAD.MOV.U32 R36, RZ, RZ, R40 ;  /* 0x000000ffff247224 */ /* 0x000fe400078e0028 */
[----:B------:R-:W-:Y:S05]  /*3a70*/  RET.REL.NODEC R32 `(_Z8ray_castiPfPiS_S_S_S_S_S_S_S_S_S_S_S_S_) ;  /* 0xffffffc420607950 */ /* 0x000fea0003c3ffff */
        .weak           $__internal_1_$__cuda_sm3x_div_rn_noftz_f32_slowpath
        .type           $__internal_1_$__cuda_sm3x_div_rn_noftz_f32_slowpath,@function
        .size           $__internal_1_$__cuda_sm3x_div_rn_noftz_f32_slowpath,(.L_x_85 - $__internal_1_$__cuda_sm3x_div_rn_noftz_f32_slowpath)
$__internal_1_$__cuda_sm3x_div_rn_noftz_f32_slowpath:
[----:B------:R-:W-:Y:S01]  /*3a80*/  SHF.R.U32.HI R36, RZ, 0x17, R33 ;  /* 0x00000017ff247819 */ /* 0x000fe20000011621 */
[----:B------:R-:W-:Y:S01]  /*3a90*/  BSSY.RECONVERGENT B0, `(.L_x_48) ;  /* 0x0000062000007945 */ /* 0x000fe20003800200 */
[----:B------:R-:W-:Y:S02]  /*3aa0*/  SHF.R.U32.HI R40, RZ, 0x17, R0 ;  /* 0x00000017ff287819 */ /* 0x000fe40000011600 */
[----:B------:R-:W-:Y:S02]  /*3ab0*/  LOP3.LUT R36, R36, 0xff, RZ, 0xc0, !PT ;  /* 0x000000ff24247812 */ /* 0x000fe400078ec0ff */
[----:B------:R-:W-:-:S03]  /*3ac0*/  LOP3.LUT R40, R40, 0xff, RZ, 0xc0, !PT ;  /* 0x000000ff28287812 */ /* 0x000fc600078ec0ff */
[----:B------:R-:W-:Y:S01]  /*3ad0*/  VIADD R43, R36, 0xffffffff ;  /* 0xffffffff242b7836 */ /* 0x000fe20000000000 */
[----:B------:R-:W-:-:S04]  /*3ae0*/  IADD3 R42, PT, PT, R40, -0x1, RZ ;  /* 0xffffffff282a7810 */ /* 0x000fc80007ffe0ff */
[----:B------:R-:W-:-:S04]  /*3af0*/  ISETP.GT.U32.AND P1, PT, R43, 0xfd, PT ;  /* 0x000000fd2b00780c */ /* 0x000fc80003f24070 */
[----:B------:R-:W-:-:S13]  /*3b00*/  ISETP.GT.U32.OR P1, PT, R42, 0xfd, P1 ;  /* 0x000000fd2a00780c */ /* 0x000fda0000f24470 */
[----:B------:R-:W-:Y:S01]  /*3b10*/  @!P1 IMAD.MOV.U32 R37, RZ, RZ, RZ ;  /* 0x000000ffff259224 */ /* 0x000fe200078e00ff */
[----:B------:R-:W-:Y:S06]  /*3b20*/  @!P1 BRA `(.L_x_49) ;  /* 0x00000000005c9947 */ /* 0x000fec0003800000 */
[----:B------:R-:W-:Y:S02]  /*3b30*/  FSETP.GTU.FTZ.AND P1, PT, |R0|, +INF , PT ;  /* 0x7f8000000000780b */ /* 0x000fe40003f3c200 */
[----:B------:R-:W-:-:S04]  /*3b40*/  FSETP.GTU.FTZ.AND P2, PT, |R33|, +INF , PT ;  /* 0x7f8000002100780b */ /* 0x000fc80003f5c200 */
[----:B------:R-:W-:-:S13]  /*3b50*/  PLOP3.LUT P1, PT, P1, P2, PT, 0xf8, 0x8f ;  /* 0x00000000008f781c */ /* 0x000fda0000f25f70 */
[----:B------:R-:W-:Y:S05]  /*3b60*/  @P1 BRA `(.L_x_50) ;  /* 0x00000004004c1947 */ /* 0x000fea0003800000 */
[----:B------:R-:W-:-:S13]  /*3b70*/  LOP3.LUT P1, RZ, R33, 0x7fffffff, R0, 0xc8, !PT ;  /* 0x7fffffff21ff7812 */ /* 0x000fda000782c800 */
[----:B------:R-:W-:Y:S05]  /*3b80*/  @!P1 BRA `(.L_x_51) ;  /* 0x00000004003c9947 */ /* 0x000fea0003800000 */
[C---:B------:R-:W-:Y:S02]  /*3b90*/  FSETP.NEU.FTZ.AND P1, PT, |R0|.reuse, +INF , PT ;  /* 0x7f8000000000780b */ /* 0x040fe40003f3d200 */
[----:B------:R-:W-:Y:S02]  /*3ba0*/  FSETP.NEU.FTZ.AND P3, PT, |R33|, +INF , PT ;  /* 0x7f8000002100780b */ /* 0x000fe40003f7d200 */
[----:B------:R-:W-:-:S11]  /*3bb0*/  FSETP.NEU.FTZ.AND P2, PT, |R0|, +INF , PT ;  /* 0x7f8000000000780b */ /* 0x000fd60003f5d200 */
[----:B------:R-:W-:Y:S05]  /*3bc0*/  @!P3 BRA !P1, `(.L_x_51) ;  /* 0x00000004002cb947 */ /* 0x000fea0004800000 */
[----:B------:R-:W-:-:S04]  /*3bd0*/  LOP3.LUT P1, RZ, R0, 0x7fffffff, RZ, 0xc0, !PT ;  /* 0x7fffffff00ff7812 */ /* 0x000fc8000782c0ff */
[----:B------:R-:W-:-:S13]  /*3be0*/  PLOP3.LUT P1, PT, P3, P1, PT, 0x2f, 0xf2 ;  /* 0x0000000000f2781c */ /* 0x000fda0001f22577 */
[----:B------:R-:W-:Y:S05]  /*3bf0*/  @P1 BRA `(.L_x_52) ;  /* 0x0000000400181947 */ /* 0x000fea0003800000 */
[----:B------:R-:W-:-:S04]  /*3c00*/  LOP3.LUT P1, RZ, R33, 0x7fffffff, RZ, 0xc0, !PT ;  /* 0x7fffffff21ff7812 */ /* 0x000fc8000782c0ff */
[----:B------:R-:W-:-:S13]  /*3c10*/  PLOP3.LUT P1, PT, P2, P1, PT, 0x2f, 0xf2 ;  /* 0x0000000000f2781c */ /* 0x000fda0001722577 */
[----:B------:R-:W-:Y:S05]  /*3c20*/  @P1 BRA `(.L_x_53) ;  /* 0x0000000400001947 */ /* 0x000fea0003800000 */
[----:B------:R-:W-:Y:S02]  /*3c30*/  ISETP.GE.AND P1, PT, R42, RZ, PT ;  /* 0x000000ff2a00720c */ /* 0x000fe40003f26270 */
[----:B------:R-:W-:-:S11]  /*3c40*/  ISETP.GE.AND P2, PT, R43, RZ, PT ;  /* 0x000000ff2b00720c */ /* 0x000fd60003f46270 */
[----:B------:R-:W-:Y:S02]  /*3c50*/  @P1 IMAD.MOV.U32 R37, RZ, RZ, RZ ;  /* 0x000000ffff251224 */ /* 0x000fe400078e00ff */
[----:B------:R-:W-:Y:S01]  /*3c60*/  @!P1 FFMA R0, R0, 1.84467440737095516160e+19, RZ ;  /* 0x5f80000000009823 */ /* 0x000fe200000000ff */
[----:B------:R-:W-:Y:S02]  /*3c70*/  @!P1 IMAD.MOV.U32 R37, RZ, RZ, -0x40 ;  /* 0xffffffc0ff259424 */ /* 0x000fe400078e00ff */
[----:B------:R-:W-:-:S03]  /*3c80*/  @!P2 FFMA R33, R33, 1.84467440737095516160e+19, RZ ;  /* 0x5f8000002121a823 */ /* 0x000fc600000000ff */
[----:B------:R-:W-:-:S07]  /*3c90*/  @!P2 IADD3 R37, PT, PT, R37, 0x40, RZ ;  /* 0x000000402525a810 */ /* 0x000fce0007ffe0ff */
.L_x_49:
[----:B------:R-:W-:Y:S01]  /*3ca0*/  LEA R42, R36, 0xc0800000, 0x17 ;  /* 0xc0800000242a7811 */ /* 0x000fe200078eb8ff */
[----:B------:R-:W-:Y:S01]  /*3cb0*/  VIADD R43, R40, 0xffffff81 ;  /* 0xffffff81282b7836 */ /* 0x000fe20000000000 */
[----:B------:R-:W-:Y:S03]  /*3cc0*/  BSSY.RECONVERGENT B1, `(.L_x_54) ;  /* 0x0000035000017945 */ /* 0x000fe60003800200 */
[----:B------:R-:W-:Y:S02]  /*3cd0*/  IMAD.IADD R42, R33, 0x1, -R42 ;  /* 0x00000001212a7824 */ /* 0x000fe400078e0a2a */
[C---:B------:R-:W-:Y:S02]  /*3ce0*/  IMAD R0, R43.reuse, -0x800000, R0 ;  /* 0xff8000002b007824 */ /* 0x040fe400078e0200 */
[----:B------:R0:W1:Y:S01]  /*3cf0*/  MUFU.RCP R44, R42 ;  /* 0x0000002a002c7308 */ /* 0x0000620000001000 */
[----:B------:R-:W-:Y:S01]  /*3d00*/  FADD.FTZ R45, -R42, -RZ ;  /* 0x800000ff2a2d7221 */ /* 0x000fe20000010100 */
[----:B0-----:R-:W-:-:S05]  /*3d10*/  IADD3 R42, PT, PT, R43, 0x7f, -R36 ;  /* 0x0000007f2b2a7810 */ /* 0x001fca0007ffe824 */
[----:B------:R-:W-:Y:S02]  /*3d20*/  IMAD.IADD R37, R42, 0x1, R37 ;  /* 0x000000012a257824 */ /* 0x000fe400078e0225 */
[----:B-1----:R-:W-:-:S04]  /*3d30*/  FFMA R33, R44, R45, 1 ;  /* 0x3f8000002c217423 */ /* 0x002fc8000000002d */
[----:B------:R-:W-:-:S04]  /*3d40*/  FFMA R33, R44, R33, R44 ;  /* 0x000000212c217223 */ /* 0x000fc8000000002c */
[----:B------:R-:W-:-:S04]  /*3d50*/  FFMA R40, R0, R33, RZ ;  /* 0x0000002100287223 */ /* 0x000fc800000000ff */
[----:B------:R-:W-:-:S04]  /*3d60*/  FFMA R44, R45, R40, R0 ;  /* 0x000000282d2c7223 */ /* 0x000fc80000000000 */
[----:B------:R-:W-:-:S04]  /*3d70*/  FFMA R40, R33, R44, R40 ;  /* 0x0000002c21287223 */ /* 0x000fc80000000028 */
[----:B------:R-:W-:-:S04]  /*3d80*/  FFMA R45, R45, R40, R0 ;  /* 0x000000282d2d7223 */ /* 0x000fc80000000000 */
[----:B------:R-:W-:-:S05]  /*3d90*/  FFMA R0, R33, R45, R40 ;  /* 0x0000002d21007223 */ /* 0x000fca0000000028 */
[----:B------:R-:W-:-:S04]  /*3da0*/  SHF.R.U32.HI R36, RZ, 0x17, R0 ;  /* 0x00000017ff247819 */ /* 0x000fc80000011600 */
[----:B------:R-:W-:-:S04]  /*3db0*/  LOP3.LUT R36, R36, 0xff, RZ, 0xc0, !PT ;  /* 0x000000ff24247812 */ /* 0x000fc800078ec0ff */
[----:B------:R-:W-:-:S05]  /*3dc0*/  IADD3 R36, PT, PT, R36, R37, RZ ;  /* 0x0000002524247210 */ /* 0x000fca0007ffe0ff */
[----:B------:R-:W-:-:S05]  /*3dd0*/  VIADD R42, R36, 0xffffffff ;  /* 0xffffffff242a7836 */ /* 0x000fca0000000000 */
[----:B------:R-:W-:-:S13]  /*3de0*/  ISETP.GE.U32.AND P1, PT, R42, 0xfe, PT ;  /* 0x000000fe2a00780c */ /* 0x000fda0003f26070 */
[----:B------:R-:W-:Y:S05]  /*3df0*/  @!P1 BRA `(.L_x_55) ;  /* 0x0000000000809947 */ /* 0x000fea0003800000 */
[----:B------:R-:W-:-:S13]  /*3e00*/  ISETP.GT.AND P1, PT, R36, 0xfe, PT ;  /* 0x000000fe2400780c */ /* 0x000fda0003f24270 */
[----:B------:R-:W-:Y:S05]  /*3e10*/  @P1 BRA `(.L_x_56) ;  /* 0x00000000006c1947 */ /* 0x000fea0003800000 */
[----:B------:R-:W-:-:S13]  /*3e20*/  ISETP.GE.AND P1, PT, R36, 0x1, PT ;  /* 0x000000012400780c */ /* 0x000fda0003f26270 */
[----:B------:R-:W-:Y:S05]  /*3e30*/  @P1 BRA `(.L_x_57) ;  /* 0x0000000000741947 */ /* 0x000fea0003800000 */
[----:B------:R-:W-:Y:S02]  /*3e40*/  ISETP.GE.AND P1, PT, R36, -0x18, PT ;  /* 0xffffffe82400780c */ /* 0x000fe40003f26270 */
[----:B------:R-:W-:-:S11]  /*3e50*/  LOP3.LUT R0, R0, 0x80000000, RZ, 0xc0, !PT ;  /* 0x8000000000007812 */ /* 0x000fd600078ec0ff */
[----:B------:R-:W-:Y:S05]  /*3e60*/  @!P1 BRA `(.L_x_57) ;  /* 0x0000000000689947 */ /* 0x000fea0003800000 */
[-CC-:B------:R-:W-:Y:S01]  /*3e70*/  FFMA.RZ R37, R33, R45.reuse, R40.reuse ;  /* 0x0000002d21257223 */ /* 0x180fe2000000c028 */
[C---:B------:R-:W-:Y:S02]  /*3e80*/  ISETP.NE.AND P3, PT, R36.reuse, RZ, PT ;  /* 0x000000ff2400720c */ /* 0x040fe40003f65270 */
[C---:B------:R-:W-:Y:S02]  /*3e90*/  ISETP.NE.AND P2, PT, R36.reuse, RZ, PT ;  /* 0x000000ff2400720c */ /* 0x040fe40003f45270 */
[----:B------:R-:W-:Y:S01]  /*3ea0*/  LOP3.LUT R42, R37, 0x7fffff, RZ, 0xc0, !PT ;  /* 0x007fffff252a7812 */ /* 0x000fe200078ec0ff */
[CCC-:B------:R-:W-:Y:S01]  /*3eb0*/  FFMA.RP R37, R33.reuse, R45.reuse, R40.reuse ;  /* 0x0000002d21257223 */ /* 0x1c0fe20000008028 */
[----:B------:R-:W-:Y:S01]  /*3ec0*/  FFMA.RM R40, R33, R45, R40 ;  /* 0x0000002d21287223 */ /* 0x000fe20000004028 */
[----:B------:R-:W-:Y:S01]  /*3ed0*/  VIADD R33, R36, 0x20 ;  /* 0x0000002024217836 */ /* 0x000fe20000000000 */
[----:B------:R-:W-:Y:S01]  /*3ee0*/  LOP3.LUT R42, R42, 0x800000, RZ, 0xfc, !PT ;  /* 0x008000002a2a7812 */ /* 0x000fe200078efcff */
[----:B------:R-:W-:-:S02]  /*3ef0*/  IMAD.MOV R36, RZ, RZ, -R36 ;  /* 0x000000ffff247224 */ /* 0x000fc400078e0a24 */
[----:B------:R-:W-:Y:S02]  /*3f00*/  FSETP.NEU.FTZ.AND P1, PT, R37, R40, PT ;  /* 0x000000282500720b */ /* 0x000fe40003f3d000 */
[----:B------:R-:W-:Y:S02]  /*3f10*/  SHF.L.U32 R33, R42, R33, RZ ;  /* 0x000000212a217219 */ /* 0x000fe400000006ff */
[----:B------:R-:W-:Y:S02]  /*3f20*/  SEL R37, R36, RZ, P3 ;  /* 0x000000ff24257207 */ /* 0x000fe40001800000 */
[----:B------:R-:W-:Y:S02]  /*3f30*/  ISETP.NE.AND P2, PT, R33, RZ, P2 ;  /* 0x000000ff2100720c */ /* 0x000fe40001745270 */
[----:B------:R-:W-:Y:S02]  /*3f40*/  SHF.R.U32.HI R37, RZ, R37, R42 ;  /* 0x00000025ff257219 */ /* 0x000fe4000001162a */
[----:B------:R-:W-:-:S02]  /*3f50*/  PLOP3.LUT P1, PT, P1, P2, PT, 0xf8, 0x8f ;  /* 0x00000000008f781c */ /* 0x000fc40000f25f70 */
[----:B------:R-:W-:Y:S02]  /*3f60*/  SHF.R.U32.HI R36, RZ, 0x1, R37 ;  /* 0x00000001ff247819 */ /* 0x000fe40000011625 */
[----:B------:R-:W-:-:S04]  /*3f70*/  SEL R33, RZ, 0x1, !P1 ;  /* 0x00000001ff217807 */ /* 0x000fc80004800000 */
[----:B------:R-:W-:-:S04]  /*3f80*/  LOP3.LUT R40, R33, 0x1, R36, 0xf8, !PT ;  /* 0x0000000121287812 */ /* 0x000fc800078ef824 */
[----:B------:R-:W-:-:S04]  /*3f90*/  LOP3.LUT R37, R40, R37, RZ, 0xc0, !PT ;  /* 0x0000002528257212 */ /* 0x000fc800078ec0ff */
[----:B------:R-:W-:-:S04]  /*3fa0*/  IADD3 R37, PT, PT, R36, R37, RZ ;  /* 0x0000002524257210 */ /* 0x000fc80007ffe0ff */
[----:B------:R-:W-:Y:S01]  /*3fb0*/  LOP3.LUT R0, R37, R0, RZ, 0xfc, !PT ;  /* 0x0000000025007212 */ /* 0x000fe200078efcff */
[----:B------:R-:W-:Y:S06]  /*3fc0*/  BRA `(.L_x_57) ;  /* 0x0000000000107947 */ /* 0x000fec0003800000 */
.L_x_56:
[----:B------:R-:W-:-:S04]  /*3fd0*/  LOP3.LUT R0, R0, 0x80000000, RZ, 0xc0, !PT ;  /* 0x8000000000007812 */ /* 0x000fc800078ec0ff */
[----:B------:R-:W-:Y:S01]  /*3fe0*/  LOP3.LUT R0, R0, 0x7f800000, RZ, 0xfc, !PT ;  /* 0x7f80000000007812 */ /* 0x000fe200078efcff */
[----:B------:R-:W-:Y:S06]  /*3ff0*/  BRA `(.L_x_57) ;  /* 0x0000000000047947 */ /* 0x000fec0003800000 */
.L_x_55:
[----:B------:R-:W-:-:S07]  /*4000*/  IMAD R0, R37, 0x800000, R0 ;  /* 0x0080000025007824 */ /* 0x000fce00078e0200 */
.L_x_57:
[----:B------:R-:W-:Y:S05]  /*4010*/  BSYNC.RECONVERGENT B1 ;  /* 0x0000000000017941 */ /* 0x000fea0003800200 */
.L_x_54:
[----:B------:R-:W-:Y:S05]  /*4020*/  BRA `(.L_x_58) ;  /* 0x0000000000207947 */ /* 0x000fea0003800000 */
.L_x_53:
[----:B------:R-:W-:-:S04]  /*4030*/  LOP3.LUT R0, R33, 0x80000000, R0, 0x48, !PT ;  /* 0x8000000021007812 */ /* 0x000fc800078e4800 */
[----:B------:R-:W-:Y:S01]  /*4040*/  LOP3.LUT R0, R0, 0x7f800000, RZ, 0xfc, !PT ;  /* 0x7f80000000007812 */ /* 0x000fe200078efcff */
[----:B------:R-:W-:Y:S06]  /*4050*/  BRA `(.L_x_58) ;  /* 0x0000000000147947 */ /* 0x000fec0003800000 */
.L_x_52:
[----:B------:R-:W-:Y:S01]  /*4060*/  LOP3.LUT R0, R33, 0x80000000, R0, 0x48, !PT ;  /* 0x8000000021007812 */ /* 0x000fe200078e4800 */
[----:B------:R-:W-:Y:S06]  /*4070*/  BRA `(.L_x_58) ;  /* 0x00000000000c7947 */ /* 0x000fec0003800000 */
.L_x_51:
[----:B------:R-:W0:Y:S01]  /*4080*/  MUFU.RSQ R0, -QNAN ;  /* 0xffc0000000007908 */ /* 0x000e220000001400 */
[----:B------:R-:W-:Y:S05]  /*4090*/  BRA `(.L_x_58) ;  /* 0x0000000000047947 */ /* 0x000fea0003800000 */
.L_x_50:
[----:B------:R-:W-:-:S07]  /*40a0*/  FADD.FTZ R0, R0, R33 ;  /* 0x0000002100007221 */ /* 0x000fce0000010000 */
.L_x_58:
[----:B------:R-:W-:Y:S05]  /*40b0*/  BSYNC.RECONVERGENT B0 ;  /* 0x0000000000007941 */ /* 0x000fea0003800200 */
.L_x_48:
[----:B------:R-:W-:-:S04]  /*40c0*/  IMAD.MOV.U32 R33, RZ, RZ, 0x0 ;  /* 0x00000000ff217424 */ /* 0x000fc800078e00ff */
[----:B0-----:R-:W-:Y:S05]  /*40d0*/  RET.REL.NODEC R32 `(_Z8ray_castiPfPiS_S_S_S_S_S_S_S_S_S_S_S_S_) ;  /* 0xffffffbc20c87950 */ /* 0x001fea0003c3ffff */
.L_x_59:
[----:B------:R-:W-:-:S00]  /*40e0*/  BRA `(.L_x_59) ;  /* 0xfffffffc00fc7947 */ /* 0x000fc0000383ffff */
[----:B------:R-:W-:-:S00]  /*40f0*/  NOP ;  /* 0x0000000000007918 */ /* 0x000fc00000000000 */
        /* <DEDUP_REMOVED lines=8> */
.L_x_85:


//--------------------- .nv.shared._Z8ray_castiPfPiS_S_S_S_S_S_S_S_S_S_S_S_S_ --------------------------
	.section	.nv.shared._Z8ray_castiPfPiS_S_S_S_S_S_S_S_S_S_S_S_S_,"aw",@nobits
	.sectionflags	@""
	.align	8
.nv.shared._Z8ray_castiPfPiS_S_S_S_S_S_S_S_S_S_S_S_S_:
	.zero		5192


//--------------------- .nv.shared.reserved.0     --------------------------
	.section	.nv.shared.reserved.0,"aw",@nobits
	.weak		__nv_reservedSMEM_offset_0_alias
	.size		__nv_reservedSMEM_offset_0_alias, 0, 64
	.other		__nv_reservedSMEM_offset_0_alias,@"STO_CUDA_RESERVED_SHARED STV_DEFAULT"
__nv_reservedSMEM_offset_0_alias:
	.zero		0
	.zero		64


//--------------------- .nv.constant0._Z8ray_castiPfPiS_S_S_S_S_S_S_S_S_S_S_S_S_ --------------------------
	.section	.nv.constant0._Z8ray_castiPfPiS_S_S_S_S_S_S_S_S_S_S_S_S_,"a",@progbits
	.sectionflags	@""
	.align	4
.nv.constant0._Z8ray_castiPfPiS_S_S_S_S_S_S_S_S_S_S_S_S_:
	.zero		1024


//--------------------- SYMBOLS --------------------------

	.type		.nv.reservedSmem.offset0,@object
	.size		.nv.reservedSmem.offset0,0x4
	.type		.nv.reservedSmem.cap,@object
	.size		.nv.reservedSmem.cap,0x4
